	.target	sm_100a

	.elftype	@"ET_EXEC"


//--------------------- .note.nv.tkinfo           --------------------------
	.section	.note.nv.tkinfo,"",@"SHT_NOTE"
	.sectionflags	@"SHF_NOTE_NV_TKINFO"
	.tkinfo
        /*0018*/ 	.word	0x00000081
        /*0030*/ 	.string	""
        /*0030*/ 	.string	"ptxas-blackwell"
        /*0030*/ 	.string	"Cuda compilation tools, release 12.9, V12.9.86"
        /*0030*/ 	.string	"Build cuda_12.9.r12.9/compiler.36037853_0"
        /*0030*/ 	.string	"-v  -suppress-debug-info  -lineinfo  -arch sm_100a "



//--------------------- .note.nv.cuver            --------------------------
	.section	.note.nv.cuver,"",@"SHT_NOTE"
	.sectionflags	@"SHF_NOTE_NV_CUVER"
        /*0018*/ 	.short	0x0001
        /*001a*/ 	.short	0x0064
        /*001c*/ 	.short	0x0001
        /*001e*/ 	.short	0x0000
        /*0020*/ 	.short	0x0001
        /*0022*/ 	.short	0x0000


//--------------------- .nv.info                  --------------------------
	.section	.nv.info,"",@"SHT_CUDA_INFO"
	.align	4


	//----- nvinfo : EIATTR_REGCOUNT
	.align		4
        /*0000*/ 	.byte	0x04, 0x2f
        /*0002*/ 	.short	(.L_4 - .L_3)
	.align		4
.L_3:
        /*0004*/ 	.word	index@(gluon_tcgen05)
        /*0008*/ 	.word	0x00000047


	//----- nvinfo : EIATTR_FRAME_SIZE
	.align		4
.L_4:
        /*000c*/ 	.byte	0x04, 0x11
        /*000e*/ 	.short	(.L_6 - .L_5)
	.align		4
.L_5:
        /*0010*/ 	.word	index@($__internal_2_$__cuda_sm10x_tcgen05_guardrail_trap_unallocated_columns_being_dealloced)
        /*0014*/ 	.word	0x00000000


	//----- nvinfo : EIATTR_FRAME_SIZE
	.align		4
.L_6:
        /*0018*/ 	.byte	0x04, 0x11
        /*001a*/ 	.short	(.L_8 - .L_7)
	.align		4
.L_7:
        /*001c*/ 	.word	index@($__internal_1_$__cuda_sm10x_tcgen05_guardrail_trap_phase_invalid_during_alloc)
        /*0020*/ 	.word	0x00000000


	//----- nvinfo : EIATTR_FRAME_SIZE
	.align		4
.L_8:
        /*0024*/ 	.byte	0x04, 0x11
        /*0026*/ 	.short	(.L_10 - .L_9)
	.align		4
.L_9:
        /*0028*/ 	.word	index@($__internal_0_$__cuda_sm10x_tcgen05_guardrail_trap_col_being_dealloced_not_returned_by_alloc)
        /*002c*/ 	.word	0x00000000


	//----- nvinfo : EIATTR_FRAME_SIZE
	.align		4
.L_10:
        /*0030*/ 	.byte	0x04, 0x11
        /*0032*/ 	.short	(.L_12 - .L_11)
	.align		4
.L_11:
        /*0034*/ 	.word	index@(gluon_tcgen05)
        /*0038*/ 	.word	0x00000000


	//----- nvinfo : EIATTR_MIN_STACK_SIZE
	.align		4
.L_12:
        /*003c*/ 	.byte	0x04, 0x12
        /*003e*/ 	.short	(.L_14 - .L_13)
	.align		4
.L_13:
        /*0040*/ 	.word	index@(gluon_tcgen05)
        /*0044*/ 	.word	0x00000000
.L_14:


//--------------------- .nv.info.gluon_tcgen05    --------------------------
	.section	.nv.info.gluon_tcgen05,"",@"SHT_CUDA_INFO"
	.sectionflags	@""
	.align	4


	//----- nvinfo : EIATTR_CUDA_API_VERSION
	.align		4
        /*0000*/ 	.byte	0x04, 0x37
        /*0002*/ 	.short	(.L_16 - .L_15)
.L_15:
        /*0004*/ 	.word	0x00000081


	//----- nvinfo : EIATTR_KPARAM_INFO
	.align		4
.L_16:
        /*0008*/ 	.byte	0x04, 0x17
        /*000a*/ 	.short	(.L_18 - .L_17)
.L_17:
        /*000c*/ 	.word	0x00000000
        /*0010*/ 	.short	0x000a
        /*0012*/ 	.short	0x0048
        /*0014*/ 	.byte	0x00, 0xf4, 0x21, 0x00


	//----- nvinfo : EIATTR_KPARAM_INFO
	.align		4
.L_18:
        /*0018*/ 	.byte	0x04, 0x17
        /*001a*/ 	.short	(.L_20 - .L_19)
.L_19:
        /*001c*/ 	.word	0x00000000
        /*0020*/ 	.short	0x0009
        /*0022*/ 	.short	0x0040
        /*0024*/ 	.byte	0x00, 0xf4, 0x21, 0x00


	//----- nvinfo : EIATTR_KPARAM_INFO
	.align		4
.L_20:
        /*0028*/ 	.byte	0x04, 0x17
        /*002a*/ 	.short	(.L_22 - .L_21)
.L_21:
        /*002c*/ 	.word	0x00000000
        /*0030*/ 	.short	0x0008
        /*0032*/ 	.short	0x0038
        /*0034*/ 	.byte	0x00, 0xf0, 0x21, 0x00


	//----- nvinfo : EIATTR_KPARAM_INFO
	.align		4
.L_22:
        /*0038*/ 	.byte	0x04, 0x17
        /*003a*/ 	.short	(.L_24 - .L_23)
.L_23:
        /*003c*/ 	.word	0x00000000
        /*0040*/ 	.short	0x0007
        /*0042*/ 	.short	0x0030
        /*0044*/ 	.byte	0x00, 0xf0, 0x21, 0x00


	//----- nvinfo : EIATTR_KPARAM_INFO
	.align		4
.L_24:
        /*0048*/ 	.byte	0x04, 0x17
        /*004a*/ 	.short	(.L_26 - .L_25)
.L_25:
        /*004c*/ 	.word	0x00000000
        /*0050*/ 	.short	0x0006
        /*0052*/ 	.short	0x0028
        /*0054*/ 	.byte	0x00, 0xf0, 0x21, 0x00


	//----- nvinfo : EIATTR_KPARAM_INFO
	.align		4
.L_26:
        /*0058*/ 	.byte	0x04, 0x17
        /*005a*/ 	.short	(.L_28 - .L_27)
.L_27:
        /*005c*/ 	.word	0x00000000
        /*0060*/ 	.short	0x0005
        /*0062*/ 	.short	0x0020
        /*0064*/ 	.byte	0x00, 0xf0, 0x11, 0x00


	//----- nvinfo : EIATTR_KPARAM_INFO
	.align		4
.L_28:
        /*0068*/ 	.byte	0x04, 0x17
        /*006a*/ 	.short	(.L_30 - .L_29)
.L_29:
        /*006c*/ 	.word	0x00000000
        /*0070*/ 	.short	0x0004
        /*0072*/ 	.short	0x001c
        /*0074*/ 	.byte	0x00, 0xf0, 0x11, 0x00


	//----- nvinfo : EIATTR_KPARAM_INFO
	.align		4
.L_30:
        /*0078*/ 	.byte	0x04, 0x17
        /*007a*/ 	.short	(.L_32 - .L_31)
.L_31:
        /*007c*/ 	.word	0x00000000
        /*0080*/ 	.short	0x0003
        /*0082*/ 	.short	0x0018
        /*0084*/ 	.byte	0x00, 0xf0, 0x11, 0x00


	//----- nvinfo : EIATTR_KPARAM_INFO
	.align		4
.L_32:
        /*0088*/ 	.byte	0x04, 0x17
        /*008a*/ 	.short	(.L_34 - .L_33)
.L_33:
        /*008c*/ 	.word	0x00000000
        /*0090*/ 	.short	0x0002
        /*0092*/ 	.short	0x0010
        /*0094*/ 	.byte	0x00, 0xf4, 0x21, 0x00


	//----- nvinfo : EIATTR_KPARAM_INFO
	.align		4
.L_34:
        /*0098*/ 	.byte	0x04, 0x17
        /*009a*/ 	.short	(.L_36 - .L_35)
.L_35:
        /*009c*/ 	.word	0x00000000
        /*00a0*/ 	.short	0x0001
        /*00a2*/ 	.short	0x0008
        /*00a4*/ 	.byte	0x00, 0xf4, 0x21, 0x00


	//----- nvinfo : EIATTR_KPARAM_INFO
	.align		4
.L_36:
        /*00a8*/ 	.byte	0x04, 0x17
        /*00aa*/ 	.short	(.L_38 - .L_37)
.L_37:
        /*00ac*/ 	.word	0x00000000
        /*00b0*/ 	.short	0x0000
        /*00b2*/ 	.short	0x0000
        /*00b4*/ 	.byte	0x00, 0xf4, 0x21, 0x00


	//----- nvinfo : EIATTR_AT_ENTRY_FRAGMENTS
	.align		4
.L_38:
        /*00b8*/ 	.byte	0x04, 0x4f
        /*00ba*/ 	.short	(.L_40 - .L_39)


	//   ....[0]....
.L_39:
        /*00bc*/ 	.word	0x00000004


	//----- nvinfo : EIATTR_RESERVED_SMEM_USED
	.align		4
.L_40:
        /*00c0*/ 	.byte	0x01, 0x41
	.zero		2


	//----- nvinfo : EIATTR_SPARSE_MMA_MASK
	.align		4
        /*00c4*/ 	.byte	0x03, 0x50
        /*00c6*/ 	.short	0x0000


	//----- nvinfo : EIATTR_TCGEN05_1CTA_USED
	.align		4
        /*00c8*/ 	.byte	0x01, 0x51
	.zero		2


	//----- nvinfo : EIATTR_MAXREG_COUNT
	.align		4
        /*00cc*/ 	.byte	0x03, 0x1b
        /*00ce*/ 	.short	0x00ff


	//----- nvinfo : EIATTR_NUM_BARRIERS
	.align		4
        /*00d0*/ 	.byte	0x02, 0x4c
        /*00d2*/ 	.byte	0x01
	.zero		1


	//----- nvinfo : EIATTR_INT_WARP_WIDE_INSTR_OFFSETS
	.align		4
        /*00d4*/ 	.byte	0x04, 0x31
        /*00d6*/ 	.short	(.L_42 - .L_41)


	//   ....[0]....
.L_41:
        /*00d8*/ 	.word	0x00001750


	//   ....[1]....
        /*00dc*/ 	.word	0x00001770


	//   ....[2]....
        /*00e0*/ 	.word	0x000017f0


	//   ....[3]....
        /*00e4*/ 	.word	0x00001bf0


	//   ....[4]....
        /*00e8*/ 	.word	0x00001c00


	//   ....[5]....
        /*00ec*/ 	.word	0x00001c50


	//   ....[6]....
        /*00f0*/ 	.word	0x00001c60


	//   ....[7]....
        /*00f4*/ 	.word	0x00002080


	//   ....[8]....
        /*00f8*/ 	.word	0x00002090


	//   ....[9]....
        /*00fc*/ 	.word	0x00002210


	//   ....[10]....
        /*0100*/ 	.word	0x00002260


	//   ....[11]....
        /*0104*/ 	.word	0x00002290


	//   ....[12]....
        /*0108*/ 	.word	0x000022c0


	//   ....[13]....
        /*010c*/ 	.word	0x00002780


	//   ....[14]....
        /*0110*/ 	.word	0x00002790


	//   ....[15]....
        /*0114*/ 	.word	0x00002b60


	//   ....[16]....
        /*0118*/ 	.word	0x00002b70


	//   ....[17]....
        /*011c*/ 	.word	0x00003060


	//   ....[18]....
        /*0120*/ 	.word	0x000030b0


	//----- nvinfo : EIATTR_COOP_GROUP_MASK_REGIDS
	.align		4
.L_42:
        /*0124*/ 	.byte	0x04, 0x29
        /*0126*/ 	.short	(.L_44 - .L_43)


	//   ....[0]....
.L_43:
        /*0128*/ 	.word	0xffffffff


	//   ....[1]....
        /*012c*/ 	.word	0xffffffff


	//   ....[2]....
        /*0130*/ 	.word	0xffffffff


	//   ....[3]....
        /*0134*/ 	.word	0xffffffff


	//   ....[4]....
        /*0138*/ 	.word	0xffffffff


	//   ....[5]....
        /*013c*/ 	.word	0xffffffff


	//   ....[6]....
        /*0140*/ 	.word	0xffffffff


	//   ....[7]....
        /*0144*/ 	.word	0xffffffff


	//   ....[8]....
        /*0148*/ 	.word	0xffffffff


	//   ....[9]....
        /*014c*/ 	.word	0xffffffff


	//----- nvinfo : EIATTR_COOP_GROUP_INSTR_OFFSETS
	.align		4
.L_44:
        /*0150*/ 	.byte	0x04, 0x28
        /*0152*/ 	.short	(.L_46 - .L_45)


	//   ....[0]....
.L_45:
        /*0154*/ 	.word	0x00000050


	//   ....[1]....
        /*0158*/ 	.word	0x00000310


	//   ....[2]....
        /*015c*/ 	.word	0x00000500


	//   ....[3]....
        /*0160*/ 	.word	0x000009a0


	//   ....[4]....
        /*0164*/ 	.word	0x00000ae0


	//   ....[5]....
        /*0168*/ 	.word	0x00000fe0


	//   ....[6]....
        /*016c*/ 	.word	0x00001120


	//   ....[7]....
        /*0170*/ 	.word	0x00001610


	//   ....[8]....
        /*0174*/ 	.word	0x00002ef0


	//   ....[9]....
        /*0178*/ 	.word	0x00003160


	//----- nvinfo : EIATTR_VRC_CTA_INIT_COUNT
	.align		4
.L_46:
        /*017c*/ 	.byte	0x02, 0x4a
        /*017e*/ 	.byte	0x80
	.zero		1


	//----- nvinfo : EIATTR_MBARRIER_INSTR_OFFSETS
	.align		4
        /*0180*/ 	.byte	0x04, 0x39
        /*0182*/ 	.short	(.L_48 - .L_47)


	//   ....[0]....
.L_47:
        /*0184*/ 	.word	0x00001810
        /*0188*/ 	.word	0x000000ff
        /*018c*/ 	.word	0x00030000
        /*0190*/ 	.short	0x0100
        /*0192*/ 	.byte	0x0b
	.zero		1


	//   ....[1]....
        /*0194*/ 	.word	0x00001820
        /*0198*/ 	.word	0x000000ff
        /*019c*/ 	.word	0x00030020
        /*01a0*/ 	.short	0x0100
        /*01a2*/ 	.byte	0x0b
	.zero		1


	//   ....[2]....
        /*01a4*/ 	.word	0x000018d0
        /*01a8*/ 	.word	0x000000ff
        /*01ac*/ 	.word	0x00030008
        /*01b0*/ 	.short	0x0100
        /*01b2*/ 	.byte	0x0b
	.zero		1


	//   ....[3]....
        /*01b4*/ 	.word	0x000018e0
        /*01b8*/ 	.word	0x000000ff
        /*01bc*/ 	.word	0x00030028
        /*01c0*/ 	.short	0x0100
        /*01c2*/ 	.byte	0x0b
	.zero		1


	//   ....[4]....
        /*01c4*/ 	.word	0x000019c0
        /*01c8*/ 	.word	0x000000ff
        /*01cc*/ 	.word	0x00030010
        /*01d0*/ 	.short	0x0100
        /*01d2*/ 	.byte	0x0b
	.zero		1


	//   ....[5]....
        /*01d4*/ 	.word	0x000019d0
        /*01d8*/ 	.word	0x000000ff
        /*01dc*/ 	.word	0x00030030
        /*01e0*/ 	.short	0x0100
        /*01e2*/ 	.byte	0x0b
	.zero		1


	//   ....[6]....
        /*01e4*/ 	.word	0x00001ae0
        /*01e8*/ 	.word	0x000000ff
        /*01ec*/ 	.word	0x00030018
        /*01f0*/ 	.short	0x0100
        /*01f2*/ 	.byte	0x0b
	.zero		1


	//   ....[7]....
        /*01f4*/ 	.word	0x00001af0
        /*01f8*/ 	.word	0x000000ff
        /*01fc*/ 	.word	0x00030038
        /*0200*/ 	.short	0x0100
        /*0202*/ 	.byte	0x0b
	.zero		1


	//   ....[8]....
        /*0204*/ 	.word	0x00001cf0
        /*0208*/ 	.word	0x000000ff
        /*020c*/ 	.word	0x00030000
        /*0210*/ 	.short	0x010a
        /*0212*/ 	.byte	0x0b
	.zero		1


	//   ....[9]....
        /*0214*/ 	.word	0x000020e0
        /*0218*/ 	.word	0x000000ff
        /*021c*/ 	.word	0x00030020
        /*0220*/ 	.short	0x010a
        /*0222*/ 	.byte	0x0b
	.zero		1


	//   ....[10]....
        /*0224*/ 	.word	0x00002340
        /*0228*/ 	.word	0x000000ff
        /*022c*/ 	.word	0x00030000
        /*0230*/ 	.short	0x010a
        /*0232*/ 	.byte	0x2a
	.zero		1


	//   ....[11]....
        /*0234*/ 	.word	0x000027d0
        /*0238*/ 	.word	0x000000ff
        /*023c*/ 	.word	0x00030020
        /*0240*/ 	.short	0x010a
        /*0242*/ 	.byte	0x2a
	.zero		1


	//   ....[12]....
        /*0244*/ 	.word	0x000028a0
        /*0248*/ 	.word	0x000000ff
        /*024c*/ 	.word	0x00030000
        /*0250*/ 	.short	0x0108
        /*0252*/ 	.byte	0x0b
	.zero		1


	//   ....[13]....
        /*0254*/ 	.word	0x000028b0
        /*0258*/ 	.word	0x000000ff
        /*025c*/ 	.word	0x00030020
        /*0260*/ 	.short	0x0108
        /*0262*/ 	.byte	0x0b
	.zero		1


	//   ....[14]....
        /*0264*/ 	.word	0x00002900
        /*0268*/ 	.word	0x000000ff
        /*026c*/ 	.word	0x00030008
        /*0270*/ 	.short	0x0108
        /*0272*/ 	.byte	0x0b
	.zero		1


	//   ....[15]....
        /*0274*/ 	.word	0x00002910
        /*0278*/ 	.word	0x000000ff
        /*027c*/ 	.word	0x00030028
        /*0280*/ 	.short	0x0108
        /*0282*/ 	.byte	0x0b
	.zero		1


	//   ....[16]....
        /*0284*/ 	.word	0x00002960
        /*0288*/ 	.word	0x000000ff
        /*028c*/ 	.word	0x00030010
        /*0290*/ 	.short	0x0108
        /*0292*/ 	.byte	0x0b
	.zero		1


	//   ....[17]....
        /*0294*/ 	.word	0x00002970
        /*0298*/ 	.word	0x000000ff
        /*029c*/ 	.word	0x00030030
        /*02a0*/ 	.short	0x0108
        /*02a2*/ 	.byte	0x0b
	.zero		1


	//   ....[18]....
        /*02a4*/ 	.word	0x000029c0
        /*02a8*/ 	.word	0x000000ff
        /*02ac*/ 	.word	0x00030018
        /*02b0*/ 	.short	0x0108
        /*02b2*/ 	.byte	0x0b
	.zero		1


	//   ....[19]....
        /*02b4*/ 	.word	0x000029d0
        /*02b8*/ 	.word	0x000000ff
        /*02bc*/ 	.word	0x00030038
        /*02c0*/ 	.short	0x0108
        /*02c2*/ 	.byte	0x0b
	.zero		1


	//   ....[20]....
        /*02c4*/ 	.word	0x00003180
        /*02c8*/ 	.word	0x000000ff
        /*02cc*/ 	.word	0x00030000
        /*02d0*/ 	.short	0x010a
        /*02d2*/ 	.byte	0x0b
	.zero		1


	//   ....[21]....
        /*02d4*/ 	.word	0x000031b0
        /*02d8*/ 	.word	0x000000ff
        /*02dc*/ 	.word	0x00030020
        /*02e0*/ 	.short	0x010a
        /*02e2*/ 	.byte	0x0b
	.zero		1


	//   ....[22]....
        /*02e4*/ 	.word	0x000031e0
        /*02e8*/ 	.word	0x000000ff
        /*02ec*/ 	.word	0x00030000
        /*02f0*/ 	.short	0x010a
        /*02f2*/ 	.byte	0x2a
	.zero		1


	//   ....[23]....
        /*02f4*/ 	.word	0x00003210
        /*02f8*/ 	.word	0x000000ff
        /*02fc*/ 	.word	0x00030020
        /*0300*/ 	.short	0x010a
        /*0302*/ 	.byte	0x2a
	.zero		1


	//----- nvinfo : EIATTR_NUM_MBARRIERS
	.align		4
.L_48:
        /*0304*/ 	.byte	0x03, 0x38
        /*0306*/ 	.short	0x0008


	//----- nvinfo : EIATTR_EXIT_INSTR_OFFSETS
	.align		4
        /*0308*/ 	.byte	0x04, 0x1c
        /*030a*/ 	.short	(.L_50 - .L_49)


	//   ....[0]....
.L_49:
        /*030c*/ 	.word	0x00003170


	//----- nvinfo : EIATTR_REQNTID
	.align		4
.L_50:
        /*0310*/ 	.byte	0x04, 0x10
        /*0312*/ 	.short	(.L_52 - .L_51)
.L_51:
        /*0314*/ 	.word	0x00000080
        /*0318*/ 	.word	0x00000001
        /*031c*/ 	.word	0x00000001


	//----- nvinfo : EIATTR_CRS_STACK_SIZE
	.align		4
.L_52:
        /*0320*/ 	.byte	0x04, 0x1e
        /*0322*/ 	.short	(.L_54 - .L_53)
.L_53:
        /*0324*/ 	.word	0x00000000


	//----- nvinfo : EIATTR_CBANK_PARAM_SIZE
	.align		4
.L_54:
        /*0328*/ 	.byte	0x03, 0x19
        /*032a*/ 	.short	0x0050


	//----- nvinfo : EIATTR_PARAM_CBANK
	.align		4
        /*032c*/ 	.byte	0x04, 0x0a
        /*032e*/ 	.short	(.L_56 - .L_55)
	.align		4
.L_55:
        /*0330*/ 	.word	index@(.nv.constant0.gluon_tcgen05)
        /*0334*/ 	.short	0x0380
        /*0336*/ 	.short	0x0050


	//----- nvinfo : EIATTR_SW_WAR
	.align		4
.L_56:
        /*0338*/ 	.byte	0x04, 0x36
        /*033a*/ 	.short	(.L_58 - .L_57)
.L_57:
        /*033c*/ 	.word	0x00000008
.L_58:


//--------------------- .nv.compat                --------------------------
	.section	.nv.compat,"",@"SHT_CUDA_COMPAT_INFO"
	.align	4
        /*0000*/ 	.byte	0x02, 0x02, 0x02, 0x00, 0x02, 0x05, 0x05, 0x00, 0x02, 0x03, 0x03, 0x00, 0x02, 0x06, 0x01, 0x00


//--------------------- .nv.callgraph             --------------------------
	.section	.nv.callgraph,"",@"SHT_CUDA_CALLGRAPH"
	.align	4
	.sectionentsize	8
	.align		4
        /*0000*/ 	.word	0x00000000
	.align		4
        /*0004*/ 	.word	0xffffffff
	.align		4
        /*0008*/ 	.word	0x00000000
	.align		4
        /*000c*/ 	.word	0xfffffffe
	.align		4
        /*0010*/ 	.word	0x00000000
	.align		4
        /*0014*/ 	.word	0xfffffffd
	.align		4
        /*0018*/ 	.word	0x00000000
	.align		4
        /*001c*/ 	.word	0xfffffffc


//--------------------- .text.gluon_tcgen05       --------------------------
	.section	.text.gluon_tcgen05,"ax",@progbits
	.align	128
        .global         gluon_tcgen05
        .type           gluon_tcgen05,@function
        .size           gluon_tcgen05,(.L_x_85 - gluon_tcgen05)
        .other          gluon_tcgen05,@"STO_CUDA_ENTRY STV_DEFAULT"
gluon_tcgen05:
.text.gluon_tcgen05:
[----:B------:R-:W1:Y:S01]  /*0000*/  LDC R1, c[0x0][0x37c] ;  /* 0x0000df00ff017b82 */ /* 0x000e620000000800 */
[----:B------:R-:W2:Y:S02]  /*0010*/  S2R R0, SR_TID.X ;  /* 0x0000000000007919 */ /* 0x000ea40000002100 */
[----:B--2---:R-:W-:-:S13]  /*0020*/  ISETP.GE.U32.AND P2, PT, R0, 0x20, PT ;  /* 0x000000200000780c */ /* 0x004fda0003f46070 */
[----:B------:R-:W-:Y:S05]  /*0030*/  @P2 BRA `(.L_x_0) ;  /* 0x0000000000b82947 */ /* 0x000fea0003800000 */
[----:B------:R-:W2:Y:S01]  /*0040*/  S2UR UR6, SR_CgaCtaId ;  /* 0x00000000000679c3 */ /* 0x000ea20000008800 */
[----:B------:R-:W-:Y:S01]  /*0050*/  NOP ;  /* 0x0000000000007918 */ /* 0x000fe20000000000 */
[----:B------:R-:W-:Y:S02]  /*0060*/  UMOV UR4, 0x40 ;  /* 0x0000004000047882 */ /* 0x000fe40000000000 */
[----:B--2---:R-:W-:-:S09]  /*0070*/  ULEA UR4, UR6, UR4, 0x18 ;  /* 0x0000000406047291 */ /* 0x004fd2000f8ec0ff */
[----:B------:R-:W2:Y:S01]  /*0080*/  LDS.U8 R2, [UR4] ;  /* 0x00000004ff027984 */ /* 0x000ea20008000000 */
[----:B------:R-:W-:Y:S02]  /*0090*/  UMOV UR4, 0x400 ;  /* 0x0000040000047882 */ /* 0x000fe40000000000 */
[----:B------:R-:W-:Y:S01]  /*00a0*/  ULEA UR4, UR6, UR4, 0x18 ;  /* 0x0000000406047291 */ /* 0x000fe2000f8ec0ff */
[----:B--2---:R-:W-:-:S13]  /*00b0*/  ISETP.NE.AND P0, PT, R2, RZ, PT ;  /* 0x000000ff0200720c */ /* 0x004fda0003f05270 */
[----:B------:R-:W-:Y:S05]  /*00c0*/  @P0 BRA `(.L_x_1) ;  /* 0x00000000007c0947 */ /* 0x000fea0003800000 */
[----:B------:R-:W-:-:S13]  /*00d0*/  ELECT P0, URZ, PT ;  /* 0x0000000000ff782f */ /* 0x000fda0003800000 */
[----:B------:R-:W-:Y:S05]  /*00e0*/  @!P0 BRA `(.L_x_2) ;  /* 0x0000000000848947 */ /* 0x000fea0003800000 */
[----:B------:R-:W-:Y:S01]  /*00f0*/  UMOV UR5, 0x4 ;  /* 0x0000000400057882 */ /* 0x000fe20000000000 */
[----:B------:R-:W-:Y:S02]  /*0100*/  IMAD.MOV.U32 R5, RZ, RZ, 0x1 ;  /* 0x00000001ff057424 */ /* 0x000fe400078e00ff */
[----:B------:R-:W-:Y:S02]  /*0110*/  IMAD.MOV.U32 R3, RZ, RZ, 0xf ;  /* 0x0000000fff037424 */ /* 0x000fe400078e00ff */
[----:B------:R-:W-:Y:S04]  /*0120*/  DEPBAR.LE SB2, 0x36 ;  /* 0x0000ad800000791a */ /* 0x000fe80000000000 */
[----:B------:R-:W2:Y:S02]  /*0130*/  UTCATOMSWS.FIND_AND_SET.ALIGN UP0, UR5, UR5 ;  /* 0x00000005000575e3 */ /* 0x000ea40008000800 */
[----:B--2---:R-:W-:-:S04]  /*0140*/  PLOP3.LUT P0, PT, PT, PT, UP0, 0x80, 0x8 ;  /* 0x000000000008781c */ /* 0x004fc80003f0f008 */
[----:B------:R-:W-:-:S04]  /*0150*/  SEL R2, RZ, 0xffffffff, !P0 ;  /* 0xffffffffff027807 */ /* 0x000fc80004000000 */
[----:B------:R-:W-:Y:S01]  /*0160*/  ISETP.NE.AND P0, PT, R2, RZ, PT ;  /* 0x000000ff0200720c */ /* 0x000fe20003f05270 */
[----:B------:R-:W-:-:S12]  /*0170*/  IMAD.U32 R2, RZ, RZ, UR5 ;  /* 0x00000005ff027e24 */ /* 0x000fd8000f8e00ff */
[----:B------:R-:W-:Y:S05]  /*0180*/  @P0 BRA `(.L_x_3) ;  /* 0x0000000000240947 */ /* 0x000fea0003800000 */
.L_x_4:
[----:B------:R-:W-:Y:S05]  /*0190*/  NANOSLEEP 0x64 ;  /* 0x000000640000795d */ /* 0x000fea0003800000 */
[----:B------:R-:W-:-:S05]  /*01a0*/  UMOV UR5, 0x4 ;  /* 0x0000000400057882 */ /* 0x000fca0000000000 */
[----:B------:R-:W-:Y:S04]  /*01b0*/  DEPBAR.LE SB2, 0x36 ;  /* 0x0000ad800000791a */ /* 0x000fe80000000000 */
[----:B------:R-:W2:Y:S02]  /*01c0*/  UTCATOMSWS.FIND_AND_SET.ALIGN UP0, UR5, UR5 ;  /* 0x00000005000575e3 */ /* 0x000ea40008000800 */
[----:B--2---:R-:W-:-:S04]  /*01d0*/  PLOP3.LUT P0, PT, PT, PT, UP0, 0x80, 0x8 ;  /* 0x000000000008781c */ /* 0x004fc80003f0f008 */
[----:B------:R-:W-:-:S04]  /*01e0*/  SEL R2, RZ, 0xffffffff, !P0 ;  /* 0xffffffffff027807 */ /* 0x000fc80004000000 */
[----:B------:R-:W-:Y:S01]  /*01f0*/  ISETP.NE.AND P0, PT, R2, RZ, PT ;  /* 0x000000ff0200720c */ /* 0x000fe20003f05270 */
[----:B------:R-:W-:-:S12]  /*0200*/  IMAD.U32 R2, RZ, RZ, UR5 ;  /* 0x00000005ff027e24 */ /* 0x000fd8000f8e00ff */
[----:B------:R-:W-:Y:S05]  /*0210*/  @!P0 BRA `(.L_x_4) ;  /* 0xfffffffc00dc8947 */ /* 0x000fea000383ffff */
.L_x_3:
[C---:B------:R-:W-:Y:S01]  /*0220*/  VIADD R4, R2.reuse, 0x10 ;  /* 0x0000001002047836 */ /* 0x040fe20000000000 */
[----:B------:R-:W-:Y:S01]  /*0230*/  UMOV UR5, 0x50 ;  /* 0x0000005000057882 */ /* 0x000fe20000000000 */
[----:B------:R-:W-:Y:S01]  /*0240*/  SHF.L.U32 R3, R3, R2, RZ ;  /* 0x0000000203037219 */ /* 0x000fe200000006ff */
[----:B------:R-:W-:Y:S01]  /*0250*/  ULEA UR5, UR6, UR5, 0x18 ;  /* 0x0000000506057291 */ /* 0x000fe2000f8ec0ff */
[----:B------:R-:W-:Y:S01]  /*0260*/  IMAD.SHL.U32 R2, R2, 0x20, RZ ;  /* 0x0000002002027824 */ /* 0x000fe200078e00ff */
[----:B------:R-:W-:-:S04]  /*0270*/  SHF.L.U32 R4, R5, R4, RZ ;  /* 0x0000000405047219 */ /* 0x000fc800000006ff */
[----:B------:R-:W-:-:S05]  /*0280*/  LOP3.LUT R3, R4, R3, RZ, 0xfc, !PT ;  /* 0x0000000304037212 */ /* 0x000fca00078efcff */
[----:B------:R2:W-:Y:S04]  /*0290*/  ATOMS.OR RZ, [UR5], R3 ;  /* 0x00000003ffff798c */ /* 0x0005e8000b000005 */
[----:B------:R2:W-:Y:S01]  /*02a0*/  STS [UR4], R2 ;  /* 0x00000002ff007988 */ /* 0x0005e20008000804 */
[----:B------:R-:W-:Y:S05]  /*02b0*/  BRA `(.L_x_2) ;  /* 0x0000000000107947 */ /* 0x000fea0003800000 */
.L_x_1:
[----:B------:R-:W-:Y:S01]  /*02c0*/  IMAD.MOV.U32 R3, RZ, RZ, -0x1 ;  /* 0xffffffffff037424 */ /* 0x000fe200078e00ff */
[----:B------:R-:W-:-:S04]  /*02d0*/  MOV R2, 0x300 ;  /* 0x0000030000027802 */ /* 0x000fc80000000f00 */
[----:B------:R2:W-:Y:S03]  /*02e0*/  STS [UR4], R3 ;  /* 0x00000003ff007988 */ /* 0x0005e60008000804 */
[----:B-12---:R-:W-:Y:S05]  /*02f0*/  CALL.REL.NOINC `($__internal_1_$__cuda_sm10x_tcgen05_guardrail_trap_phase_invalid_during_alloc) ;  /* 0x0000002c00dc7944 */ /* 0x006fea0003c00000 */
.L_x_2:
[----:B------:R-:W-:Y:S05]  /*0300*/  WARPSYNC.ALL ;  /* 0x0000000000007948 */ /* 0x000fea0003800000 */
[----:B------:R-:W-:Y:S01]  /*0310*/  NOP ;  /* 0x0000000000007918 */ /* 0x000fe20000000000 */
.L_x_0:
[----:B------:R-:W3:Y:S08]  /*0320*/  S2UR UR4, SR_CgaCtaId ;  /* 0x00000000000479c3 */ /* 0x000ef00000008800 */
[----:B------:R-:W-:Y:S01]  /*0330*/  BAR.SYNC.DEFER_BLOCKING 0x0 ;  /* 0x0000000000007b1d */ /* 0x000fe20000010000 */
[----:B------:R-:W-:-:S05]  /*0340*/  LOP3.LUT R68, R0, 0x7f, RZ, 0xc0, !PT ;  /* 0x0000007f00447812 */ /* 0x000fca00078ec0ff */
[----:B------:R-:W-:Y:S02]  /*0350*/  UMOV UR11, 0x400 ;  /* 0x00000400000b7882 */ /* 0x000fe40000000000 */
[----:B--2---:R-:W2:Y:S08]  /*0360*/  LDC R3, c[0x0][0x398] ;  /* 0x0000e600ff037b82 */ /* 0x004eb00000000800 */
[----:B------:R-:W4:Y:S01]  /*0370*/  LDC R10, c[0x0][0x3a0] ;  /* 0x0000e800ff0a7b82 */ /* 0x000f220000000800 */
[----:B---3--:R-:W-:-:S07]  /*0380*/  ULEA UR11, UR4, UR11, 0x18 ;  /* 0x0000000b040b7291 */ /* 0x008fce000f8ec0ff */
[----:B------:R-:W3:Y:S02]  /*0390*/  S2UR UR7, SR_CTAID.Y ;  /* 0x00000000000779c3 */ /* 0x000ee40000002600 */
[----:B------:R-:W5:Y:S06]  /*03a0*/  LDS R4, [UR11] ;  /* 0x0000000bff047984 */ /* 0x000f6c0008000800 */
[----:B------:R-:W-:Y:S06]  /*03b0*/  BAR.SYNC.DEFER_BLOCKING 0x0 ;  /* 0x0000000000007b1d */ /* 0x000fec0000010000 */
[----:B------:R-:W-:Y:S05]  /*03c0*/  @P2 BRA `(.L_x_5) ;  /* 0x0000000000182947 */ /* 0x000fea0003800000 */
[----:B------:R-:W-:Y:S01]  /*03d0*/  ELECT P0, URZ, PT ;  /* 0x0000000000ff782f */ /* 0x000fe20003800000 */
[----:B------:R-:W-:Y:S01]  /*03e0*/  IMAD.MOV.U32 R2, RZ, RZ, 0x1 ;  /* 0x00000001ff027424 */ /* 0x000fe200078e00ff */
[----:B------:R-:W-:Y:S01]  /*03f0*/  UMOV UR5, 0x40 ;  /* 0x0000004000057882 */ /* 0x000fe20000000000 */
[----:B------:R-:W-:Y:S01]  /*0400*/  UVIRTCOUNT.DEALLOC.SMPOOL 0x80 ;  /* 0x000000800000784c */ /* 0x000fe20000000000 */
[----:B------:R-:W-:-:S09]  /*0410*/  ULEA UR5, UR4, UR5, 0x18 ;  /* 0x0000000504057291 */ /* 0x000fd2000f8ec0ff */
[----:B------:R5:W-:Y:S03]  /*0420*/  @P0 STS.U8 [UR5], R2 ;  /* 0x00000002ff000988 */ /* 0x000be60008000005 */
.L_x_5:
[----:B------:R-:W5:Y:S01]  /*0430*/  S2UR UR4, SR_CTAID.Z ;  /* 0x00000000000479c3 */ /* 0x000f620000002700 */
[----:B------:R-:W4:Y:S01]  /*0440*/  LDCU UR5, c[0x0][0x370] ;  /* 0x00006e00ff0577ac */ /* 0x000f220008000800 */
[C---:B------:R-:W-:Y:S01]  /*0450*/  ISETP.GE.U32.AND P0, PT, R68.reuse, 0x20, PT ;  /* 0x000000204400780c */ /* 0x040fe20003f06070 */
[----:B--2--5:R-:W-:Y:S01]  /*0460*/  VIADD R2, R3, 0xffffffff ;  /* 0xffffffff03027836 */ /* 0x024fe20000000000 */
[C---:B------:R-:W-:Y:S01]  /*0470*/  ISETP.NE.U32.AND P3, PT, R68.reuse, RZ, PT ;  /* 0x000000ff4400720c */ /* 0x040fe20003f65070 */
[----:B------:R-:W2:Y:S01]  /*0480*/  LDCU UR6, c[0x0][0x374] ;  /* 0x00006e80ff0677ac */ /* 0x000ea20008000800 */
[----:B------:R-:W-:Y:S01]  /*0490*/  LEA R11, R68, UR11, 0x2 ;  /* 0x0000000b440b7c11 */ /* 0x000fe2000f8e10ff */
[----:B----4-:R-:W-:Y:S01]  /*04a0*/  VIADD R12, R10, 0xffffffff ;  /* 0xffffffff0a0c7836 */ /* 0x010fe20000000000 */
[----:B------:R-:W4:Y:S01]  /*04b0*/  S2UR UR15, SR_CTAID.X ;  /* 0x00000000000f79c3 */ /* 0x000f220000002500 */
[----:B------:R-:W5:Y:S01]  /*04c0*/  LDCU.64 UR12, c[0x0][0x3c0] ;  /* 0x00007800ff0c77ac */ /* 0x000f620008000a00 */
[----:B------:R-:W-:Y:S01]  /*04d0*/  R2UR UR10, R4 ;  /* 0x00000000040a72ca */ /* 0x000fe200000e0000 */
[----:B------:R-:W-:Y:S04]  /*04e0*/  BSSY.RECONVERGENT B0, `(.L_x_6) ;  /* 0x0000011000007945 */ /* 0x000fe80003800200 */
[----:B------:R3:W-:Y:S01]  /*04f0*/  @!P0 STS [R11], RZ ;  /* 0x000000ff0b008388 */ /* 0x0007e20000000800 */
[----:B------:R-:W-:-:S03]  /*0500*/  NOP ;  /* 0x0000000000007918 */ /* 0x000fc60000000000 */
[----:B------:R3:W-:Y:S02]  /*0510*/  @!P3 STS [UR11+0x24], R2 ;  /* 0x00002402ff00b988 */ /* 0x0007e4000800080b */
[----:B--23--:R-:W-:Y:S02]  /*0520*/  UIMAD UR4, UR4, UR6, UR7 ;  /* 0x00000006040472a4 */ /* 0x00cfe4000f8e0207 */
[----:B------:R2:W-:Y:S02]  /*0530*/  @!P3 STS [UR11+0x20], R12 ;  /* 0x0000200cff00b988 */ /* 0x0005e4000800080b */
[----:B----4-:R-:W-:-:S04]  /*0540*/  UIMAD UR4, UR4, UR5, UR15 ;  /* 0x00000005040472a4 */ /* 0x010fc8000f8e020f */
[----:B------:R-:W-:-:S04]  /*0550*/  UIMAD UR4, UR4, 0x180, URZ ;  /* 0x00000180040478a4 */ /* 0x000fc8000f8e02ff */
[----:B-----5:R-:W-:-:S04]  /*0560*/  UIADD3 UR8, UP0, UPT, UR4, UR12, URZ ;  /* 0x0000000c04087290 */ /* 0x020fc8000ff1e0ff */
[----:B------:R-:W-:Y:S01]  /*0570*/  ULEA.HI.X.SX32 UR9, UR4, UR13, 0x1, UP0 ;  /* 0x0000000d04097291 */ /* 0x000fe200080f0eff */
[----:B--2---:R-:W-:Y:S11]  /*0580*/  @P3 BRA `(.L_x_7) ;  /* 0x0000000000183947 */ /* 0x004ff60003800000 */
[----:B------:R-:W2:Y:S01]  /*0590*/  LDS R3, [UR11+0x8] ;  /* 0x0000080bff037984 */ /* 0x000ea20008000800 */
[----:B------:R-:W3:Y:S01]  /*05a0*/  LDC.64 R6, c[0x0][0x380] ;  /* 0x0000e000ff067b82 */ /* 0x000ee20000000a00 */
[----:B------:R-:W-:Y:S02]  /*05b0*/  IMAD.MOV.U32 R4, RZ, RZ, 0x70 ;  /* 0x00000070ff047424 */ /* 0x000fe400078e00ff */
[----:B---3--:R3:W-:Y:S03]  /*05c0*/  STS.64 [UR11], R6 ;  /* 0x00000006ff007988 */ /* 0x0087e60008000a0b */
[----:B--2---:R-:W-:-:S05]  /*05d0*/  LOP3.LUT R3, R3, 0x10, R4, 0xd8, !PT ;  /* 0x0000001003037812 */ /* 0x004fca00078ed804 */
[----:B------:R3:W-:Y:S02]  /*05e0*/  STS [UR11+0x8], R3 ;  /* 0x00000803ff007988 */ /* 0x0007e4000800080b */
.L_x_7:
[----:B------:R-:W-:Y:S05]  /*05f0*/  BSYNC.RECONVERGENT B0 ;  /* 0x0000000000007941 */ /* 0x000fea0003800200 */
.L_x_6:
[----:B------:R-:W-:Y:S04]  /*0600*/  BSSY.RECONVERGENT B0, `(.L_x_8) ;  /* 0x000000a000007945 */ /* 0x000fe80003800200 */
[----:B------:R-:W-:Y:S05]  /*0610*/  @P3 BRA `(.L_x_9) ;  /* 0x0000000000203947 */ /* 0x000fea0003800000 */
[----:B---3--:R-:W2:Y:S01]  /*0620*/  LDS R3, [UR11+0x34] ;  /* 0x0000340bff037984 */ /* 0x008ea20008000800 */
[----:B------:R-:W-:Y:S02]  /*0630*/  IMAD.MOV.U32 R4, RZ, RZ, 0x3f000000 ;  /* 0x3f000000ff047424 */ /* 0x000fe400078e00ff */
[----:B------:R-:W-:Y:S01]  /*0640*/  @!P3 IMAD.MOV.U32 R5, RZ, RZ, 0x3f ;  /* 0x0000003fff05b424 */ /* 0x000fe200078e00ff */
[----:B------:R-:W3:Y:S02]  /*0650*/  @!P3 LDS R6, [UR11+0x38] ;  /* 0x0000380bff06b984 */ /* 0x000ee40008000800 */
[----:B--2---:R-:W-:Y:S02]  /*0660*/  LOP3.LUT R3, R3, 0xff000000, R4, 0xb8, !PT ;  /* 0xff00000003037812 */ /* 0x004fe400078eb804 */
[----:B---3--:R-:W-:-:S03]  /*0670*/  @!P3 LOP3.LUT R4, R6, 0xff, R5, 0xb8, !PT ;  /* 0x000000ff0604b812 */ /* 0x008fc600078eb805 */
[----:B------:R2:W-:Y:S04]  /*0680*/  STS [UR11+0x34], R3 ;  /* 0x00003403ff007988 */ /* 0x0005e8000800080b */
[----:B------:R2:W-:Y:S02]  /*0690*/  @!P3 STS [UR11+0x38], R4 ;  /* 0x00003804ff00b988 */ /* 0x0005e4000800080b */
.L_x_9:
[----:B------:R-:W-:Y:S05]  /*06a0*/  BSYNC.RECONVERGENT B0 ;  /* 0x0000000000007941 */ /* 0x000fea0003800200 */
.L_x_8:
[----:B------:R-:W-:Y:S04]  /*06b0*/  BSSY.RECONVERGENT B0, `(.L_x_10) ;  /* 0x000000e000007945 */ /* 0x000fe80003800200 */
[----:B------:R-:W-:Y:S05]  /*06c0*/  @P3 BRA `(.L_x_11) ;  /* 0x0000000000303947 */ /* 0x000fea0003800000 */
[----:B--2---:R-:W2:Y:S01]  /*06d0*/  LDS R4, [UR11+0x34] ;  /* 0x0000340bff047984 */ /* 0x004ea20008000800 */
[----:B------:R-:W4:Y:S03]  /*06e0*/  LDC.64 R8, c[0x0][0x3a8] ;  /* 0x0000ea00ff087b82 */ /* 0x000f260000000a00 */
[----:B---3--:R-:W3:Y:S01]  /*06f0*/  LDS R3, [UR11+0x1c] ;  /* 0x00001c0bff037984 */ /* 0x008ee20008000800 */
[C---:B----4-:R-:W-:Y:S01]  /*0700*/  SHF.L.U64.HI R6, R8.reuse, 0x1, R9 ;  /* 0x0000000108067819 */ /* 0x050fe20000010209 */
[----:B------:R-:W-:-:S03]  /*0710*/  IMAD.SHL.U32 R5, R8, 0x2, RZ ;  /* 0x0000000208057824 */ /* 0x000fc600078e00ff */
[--C-:B------:R-:W-:Y:S02]  /*0720*/  SHF.R.U32.HI R8, RZ, 0x4, R6.reuse ;  /* 0x00000004ff087819 */ /* 0x100fe40000011606 */
[----:B------:R-:W-:-:S05]  /*0730*/  SHF.R.U64 R5, R5, 0x4, R6 ;  /* 0x0000000405057819 */ /* 0x000fca0000001206 */
[----:B------:R4:W-:Y:S01]  /*0740*/  STS [UR11+0xc], R5 ;  /* 0x00000c05ff007988 */ /* 0x0009e2000800080b */
[----:B--2---:R-:W-:Y:S02]  /*0750*/  LOP3.LUT R4, R4, 0x7, RZ, 0xb8, !PT ;  /* 0x0000000704047812 */ /* 0x004fe400078eb8ff */
[----:B---3--:R-:W-:-:S03]  /*0760*/  LOP3.LUT R3, R3, 0xf, R8, 0xb8, !PT ;  /* 0x0000000f03037812 */ /* 0x008fc600078eb808 */
[----:B------:R4:W-:Y:S04]  /*0770*/  STS [UR11+0x34], R4 ;  /* 0x00003404ff007988 */ /* 0x0009e8000800080b */
[----:B------:R4:W-:Y:S02]  /*0780*/  STS [UR11+0x1c], R3 ;  /* 0x00001c03ff007988 */ /* 0x0009e4000800080b */
.L_x_11:
[----:B------:R-:W-:Y:S05]  /*0790*/  BSYNC.RECONVERGENT B0 ;  /* 0x0000000000007941 */ /* 0x000fea0003800200 */
.L_x_10:
[----:B------:R-:W-:Y:S04]  /*07a0*/  BSSY.RECONVERGENT B1, `(.L_x_12) ;  /* 0x000001a000017945 */ /* 0x000fe80003800200 */
[----:B------:R-:W-:Y:S04]  /*07b0*/  BSSY.RELIABLE B0, `(.L_x_13) ;  /* 0x0000015000007945 */ /* 0x000fe80003800100 */
[----:B------:R-:W-:Y:S05]  /*07c0*/  @P3 BRA `(.L_x_14) ;  /* 0x0000000000203947 */ /* 0x000fea0003800000 */
[----:B--234-:R-:W2:Y:S02]  /*07d0*/  LDS R3, [UR11+0x34] ;  /* 0x0000340bff037984 */ /* 0x01cea40008000800 */
[----:B--2---:R-:W-:-:S05]  /*07e0*/  LOP3.LUT R3, R3, 0x38, RZ, 0xb8, !PT ;  /* 0x0000003803037812 */ /* 0x004fca00078eb8ff */
[----:B------:R2:W-:Y:S01]  /*07f0*/  STS [UR11+0x34], R3 ;  /* 0x00003403ff007988 */ /* 0x0005e2000800080b */
[----:B------:R-:W-:Y:S05]  /*0800*/  @P3 BRA `(.L_x_15) ;  /* 0x0000000000203947 */ /* 0x000fea0003800000 */
[----:B--2---:R-:W2:Y:S01]  /*0810*/  LDS R3, [UR11+0x8] ;  /* 0x0000080bff037984 */ /* 0x004ea20008000800 */
[----:B------:R-:W-:-:S05]  /*0820*/  IMAD.MOV.U32 R4, RZ, RZ, 0x780 ;  /* 0x00000780ff047424 */ /* 0x000fca00078e00ff */
[----:B--2---:R-:W-:-:S05]  /*0830*/  LOP3.LUT R3, R3, 0x500, R4, 0xd8, !PT ;  /* 0x0000050003037812 */ /* 0x004fca00078ed804 */
[----:B------:R5:W-:Y:S02]  /*0840*/  STS [UR11+0x8], R3 ;  /* 0x00000803ff007988 */ /* 0x000be4000800080b */
.L_x_14:
[----:B------:R-:W-:Y:S05]  /*0850*/  @P3 BRA `(.L_x_16) ;  /* 0x0000000000283947 */ /* 0x000fea0003800000 */
[----:B--2345:R-:W2:Y:S02]  /*0860*/  LDS R3, [UR11+0x8] ;  /* 0x0000080bff037984 */ /* 0x03cea40008000800 */
[----:B--2---:R-:W-:-:S05]  /*0870*/  LOP3.LUT R3, R3, 0x1800, RZ, 0xb8, !PT ;  /* 0x0000180003037812 */ /* 0x004fca00078eb8ff */
[----:B------:R3:W-:Y:S02]  /*0880*/  STS [UR11+0x8], R3 ;  /* 0x00000803ff007988 */ /* 0x0007e4000800080b */
.L_x_15:
[----:B------:R-:W-:Y:S05]  /*0890*/  @P3 BREAK.RELIABLE B0 ;  /* 0x0000000000003942 */ /* 0x000fea0003800100 */
[----:B------:R-:W-:Y:S05]  /*08a0*/  @P3 BRA `(.L_x_17) ;  /* 0x0000000000243947 */ /* 0x000fea0003800000 */
[----:B------:R-:W4:Y:S01]  /*08b0*/  LDS R4, [UR11+0x8] ;  /* 0x0000080bff047984 */ /* 0x000f220008000800 */
[----:B--23--:R-:W-:-:S05]  /*08c0*/  IMAD.MOV.U32 R3, RZ, RZ, 0x6000 ;  /* 0x00006000ff037424 */ /* 0x00cfca00078e00ff */
[----:B----4-:R-:W-:-:S04]  /*08d0*/  LOP3.LUT R3, R4, 0x6000, R3, 0xd8, !PT ;  /* 0x0000600004037812 */ /* 0x010fc800078ed803 */
[----:B------:R-:W-:-:S05]  /*08e0*/  LOP3.LUT R3, R3, 0x400000, RZ, 0xb8, !PT ;  /* 0x0040000003037812 */ /* 0x000fca00078eb8ff */
[----:B------:R2:W-:Y:S02]  /*08f0*/  STS [UR11+0x8], R3 ;  /* 0x00000803ff007988 */ /* 0x0005e4000800080b */
.L_x_16:
[----:B------:R-:W-:Y:S05]  /*0900*/  BSYNC.RELIABLE B0 ;  /* 0x0000000000007941 */ /* 0x000fea0003800100 */
.L_x_13:
[----:B--2345:R-:W2:Y:S02]  /*0910*/  @!P3 LDS R3, [UR11+0x8] ;  /* 0x0000080bff03b984 */ /* 0x03cea40008000800 */
[----:B--2---:R-:W-:-:S05]  /*0920*/  @!P3 LOP3.LUT R3, R3, 0x8000, RZ, 0xb8, !PT ;  /* 0x000080000303b812 */ /* 0x004fca00078eb8ff */
[----:B------:R4:W-:Y:S02]  /*0930*/  @!P3 STS [UR11+0x8], R3 ;  /* 0x00000803ff00b988 */ /* 0x0009e4000800080b */
.L_x_17:
[----:B------:R-:W-:Y:S05]  /*0940*/  BSYNC.RECONVERGENT B1 ;  /* 0x0000000000017941 */ /* 0x000fea0003800200 */
.L_x_12:
[----:B------:R-:W-:Y:S05]  /*0950*/  WARPSYNC.ALL ;  /* 0x0000000000007948 */ /* 0x000fea0003800000 */
[----:B------:R-:W-:Y:S01]  /*0960*/  NOP ;  /* 0x0000000000007918 */ /* 0x000fe20000000000 */
[----:B------:R-:W-:Y:S05]  /*0970*/  @P0 BRA `(.L_x_18) ;  /* 0x0000000000300947 */ /* 0x000fea0003800000 */
[----:B--234-:R-:W2:Y:S01]  /*0980*/  S2R R3, SR_LANEID ;  /* 0x0000000000037919 */ /* 0x01cea20000000000 */
[----:B------:R-:W-:Y:S05]  /*0990*/  WARPSYNC.ALL ;  /* 0x0000000000007948 */ /* 0x000fea0003800000 */
[----:B------:R-:W-:Y:S01]  /*09a0*/  NOP ;  /* 0x0000000000007918 */ /* 0x000fe20000000000 */
[----:B--2---:R-:W-:-:S05]  /*09b0*/  IMAD.SHL.U32 R3, R3, 0x4, RZ ;  /* 0x0000000403037824 */ /* 0x004fca00078e00ff */
[----:B------:R-:W2:Y:S01]  /*09c0*/  LDS R7, [R3+UR11] ;  /* 0x0000000b03077984 */ /* 0x000ea20008000800 */
[----:B------:R-:W-:-:S05]  /*09d0*/  IADD3 R4, P1, PT, R3, UR8, RZ ;  /* 0x0000000803047c10 */ /* 0x000fca000ff3e0ff */
[----:B------:R-:W-:-:S05]  /*09e0*/  IMAD.X R5, RZ, RZ, UR9, P1 ;  /* 0x00000009ff057e24 */ /* 0x000fca00088e06ff */
[----:B--2---:R5:W2:Y:S01]  /*09f0*/  ATOMG.E.EXCH.STRONG.GPU PT, RZ, [R4], R7 ;  /* 0x0000000704ff73a8 */ /* 0x004aa200041ee100 */
[----:B------:R-:W-:-:S04]  /*0a00*/  DEPBAR {5,4,3,2,1,0} ;  /* 0x0000003f0000791a */ /* 0x000fc80000000000 */
[----:B------:R-:W3:Y:S02]  /*0a10*/  CCTL.E.C.LDCU.IV.DEEP [UR8] ;  /* 0x0000000008007540 */ /* 0x000ee40009c08000 */
[----:B---3--:R5:W-:Y:S01]  /*0a20*/  UTMACCTL.IV [UR8] ;  /* 0x00000000080079b9 */ /* 0x008be20008000000 */
[----:B------:R-:W-:Y:S01]  /*0a30*/  NOP ;  /* 0x0000000000007918 */ /* 0x000fe20000000000 */
.L_x_18:
[----:B------:R-:W-:Y:S05]  /*0a40*/  @P0 BRA `(.L_x_19) ;  /* 0x00000000000c0947 */ /* 0x000fea0003800000 */
[----:B------:R0:W-:Y:S01]  /*0a50*/  UTMACMDFLUSH ;  /* 0x00000000000079b7 */ /* 0x0001e20000000000 */
[----:B------:R-:W-:Y:S05]  /*0a60*/  @P0 BRA `(.L_x_19) ;  /* 0x0000000000040947 */ /* 0x000fea0003800000 */
[----:B------:R-:W-:-:S04]  /*0a70*/  DEPBAR.LE SB0, 0x0 ;  /* 0x000080000000791a */ /* 0x000fc80000000000 */
.L_x_19:
[----:B------:R-:W-:Y:S05]  /*0a80*/  WARPSYNC.ALL ;  /* 0x0000000000007948 */ /* 0x000fea0003800000 */
[----:B------:R-:W-:Y:S01]  /*0a90*/  NOP ;  /* 0x0000000000007918 */ /* 0x000fe20000000000 */
[----:B--2---:R-:W-:Y:S06]  /*0aa0*/  BAR.SYNC.DEFER_BLOCKING 0x0 ;  /* 0x0000000000007b1d */ /* 0x004fec0000010000 */
[----:B------:R-:W-:Y:S02]  /*0ab0*/  BSSY.RECONVERGENT B1, `(.L_x_20) ;  /* 0x000000b000017945 */ /* 0x000fe40003800200 */
[----:B------:R-:W-:Y:S06]  /*0ac0*/  BAR.SYNC.DEFER_BLOCKING 0x0 ;  /* 0x0000000000007b1d */ /* 0x000fec0000010000 */
[----:B------:R2:W-:Y:S01]  /*0ad0*/  @!P0 STS [R11], RZ ;  /* 0x000000ff0b008388 */ /* 0x0005e20000000800 */
[----:B------:R-:W-:Y:S01]  /*0ae0*/  NOP ;  /* 0x0000000000007918 */ /* 0x000fe20000000000 */
[----:B------:R-:W-:Y:S05]  /*0af0*/  @P3 BRA `(.L_x_21) ;  /* 0x0000000000183947 */ /* 0x000fea0003800000 */
[----:B---34-:R-:W3:Y:S01]  /*0b00*/  LDS R3, [UR11+0x8] ;  /* 0x0000080bff037984 */ /* 0x018ee20008000800 */
[----:B-----5:R-:W4:Y:S01]  /*0b10*/  LDC.64 R6, c[0x0][0x388] ;  /* 0x0000e200ff067b82 */ /* 0x020f220000000a00 */
[----:B------:R-:W-:Y:S02]  /*0b20*/  IMAD.MOV.U32 R4, RZ, RZ, 0x70 ;  /* 0x00000070ff047424 */ /* 0x000fe400078e00ff */
[----:B----4-:R4:W-:Y:S03]  /*0b30*/  STS.64 [UR11], R6 ;  /* 0x00000006ff007988 */ /* 0x0109e60008000a0b */
[----:B---3--:R-:W-:-:S05]  /*0b40*/  LOP3.LUT R3, R3, 0x10, R4, 0xd8, !PT ;  /* 0x0000001003037812 */ /* 0x008fca00078ed804 */
[----:B------:R4:W-:Y:S02]  /*0b50*/  STS [UR11+0x8], R3 ;  /* 0x00000803ff007988 */ /* 0x0009e4000800080b */
.L_x_21:
[----:B-----5:R-:W-:Y:S05]  /*0b60*/  BSYNC.RECONVERGENT B1 ;  /* 0x0000000000017941 */ /* 0x020fea0003800200 */
.L_x_20:
[----:B------:R-:W-:Y:S04]  /*0b70*/  BSSY.RECONVERGENT B2, `(.L_x_22) ;  /* 0x000000f000027945 */ /* 0x000fe80003800200 */
[----:B------:R-:W-:Y:S04]  /*0b80*/  BSSY.RELIABLE B1, `(.L_x_23) ;  /* 0x000000c000017945 */ /* 0x000fe80003800100 */
[----:B------:R-:W-:Y:S05]  /*0b90*/  @P3 BRA `(.L_x_24) ;  /* 0x0000000000283947 */ /* 0x000fea0003800000 */
[----:B---34-:R-:W3:Y:S01]  /*0ba0*/  LDS R3, [UR11+0x34] ;  /* 0x0000340bff037984 */ /* 0x018ee20008000800 */
[----:B------:R-:W-:Y:S01]  /*0bb0*/  IMAD.MOV.U32 R4, RZ, RZ, 0x3f000000 ;  /* 0x3f000000ff047424 */ /* 0x000fe200078e00ff */
[----:B------:R-:W-:Y:S05]  /*0bc0*/  @P3 BREAK.RELIABLE B1 ;  /* 0x0000000000013942 */ /* 0x000fea0003800100 */
[----:B---3--:R-:W-:-:S05]  /*0bd0*/  LOP3.LUT R3, R3, 0xff000000, R4, 0xb8, !PT ;  /* 0xff00000003037812 */ /* 0x008fca00078eb804 */
[----:B------:R3:W-:Y:S01]  /*0be0*/  STS [UR11+0x34], R3 ;  /* 0x00003403ff007988 */ /* 0x0007e2000800080b */
[----:B------:R-:W-:Y:S05]  /*0bf0*/  @P3 BRA `(.L_x_25) ;  /* 0x0000000000183947 */ /* 0x000fea0003800000 */
[----:B------:R-:W4:Y:S01]  /*0c00*/  LDS R4, [UR11+0x38] ;  /* 0x0000380bff047984 */ /* 0x000f220008000800 */
[----:B---3--:R-:W-:-:S05]  /*0c10*/  IMAD.MOV.U32 R3, RZ, RZ, 0x7f ;  /* 0x0000007fff037424 */ /* 0x008fca00078e00ff */
[----:B----4-:R-:W-:-:S05]  /*0c20*/  LOP3.LUT R3, R4, 0xff, R3, 0xb8, !PT ;  /* 0x000000ff04037812 */ /* 0x010fca00078eb803 */
[----:B------:R5:W-:Y:S02]  /*0c30*/  STS [UR11+0x38], R3 ;  /* 0x00003803ff007988 */ /* 0x000be4000800080b */
.L_x_24:
[----:B------:R-:W-:Y:S05]  /*0c40*/  BSYNC.RELIABLE B1 ;  /* 0x0000000000017941 */ /* 0x000fea0003800100 */
.L_x_23:
[----:B------:R2:W-:Y:S02]  /*0c50*/  @!P3 STS [UR11+0x20], R12 ;  /* 0x0000200cff00b988 */ /* 0x0005e4000800080b */
.L_x_25:
[----:B------:R-:W-:Y:S05]  /*0c60*/  BSYNC.RECONVERGENT B2 ;  /* 0x0000000000027941 */ /* 0x000fea0003800200 */
.L_x_22:
[----:B------:R-:W-:Y:S05]  /*0c70*/  WARPSYNC.ALL ;  /* 0x0000000000007948 */ /* 0x000fea0003800000 */
[----:B------:R-:W-:Y:S01]  /*0c80*/  NOP ;  /* 0x0000000000007918 */ /* 0x000fe20000000000 */
[----:B---345:R-:W3:Y:S01]  /*0c90*/  LDC R3, c[0x0][0x39c] ;  /* 0x0000e700ff037b82 */ /* 0x038ee20000000800 */
[----:B------:R-:W-:Y:S01]  /*0ca0*/  BSSY.RECONVERGENT B2, `(.L_x_26) ;  /* 0x0000010000027945 */ /* 0x000fe20003800200 */
[----:B---3--:R-:W-:-:S05]  /*0cb0*/  VIADD R3, R3, 0xffffffff ;  /* 0xffffffff03037836 */ /* 0x008fca0000000000 */
[----:B------:R3:W-:Y:S01]  /*0cc0*/  @!P3 STS [UR11+0x24], R3 ;  /* 0x00002403ff00b988 */ /* 0x0007e2000800080b */
[----:B------:R-:W-:Y:S05]  /*0cd0*/  @P3 BRA `(.L_x_27) ;  /* 0x0000000000303947 */ /* 0x000fea0003800000 */
[----:B------:R-:W4:Y:S01]  /*0ce0*/  LDS R5, [UR11+0x34] ;  /* 0x0000340bff057984 */ /* 0x000f220008000800 */
[----:B------:R-:W5:Y:S03]  /*0cf0*/  LDC.64 R6, c[0x0][0x3b0] ;  /* 0x0000ec00ff067b82 */ /* 0x000f660000000a00 */
[----:B------:R-:W2:Y:S01]  /*0d00*/  LDS R4, [UR11+0x1c] ;  /* 0x00001c0bff047984 */ /* 0x000ea20008000800 */
[C---:B-----5:R-:W-:Y:S01]  /*0d10*/  SHF.L.U64.HI R7, R6.reuse, 0x1, R7 ;  /* 0x0000000106077819 */ /* 0x060fe20000010207 */
[----:B------:R-:W-:-:S03]  /*0d20*/  IMAD.SHL.U32 R6, R6, 0x2, RZ ;  /* 0x0000000206067824 */ /* 0x000fc600078e00ff */
[--C-:B------:R-:W-:Y:S02]  /*0d30*/  SHF.R.U32.HI R9, RZ, 0x4, R7.reuse ;  /* 0x00000004ff097819 */ /* 0x100fe40000011607 */
[----:B------:R-:W-:-:S05]  /*0d40*/  SHF.R.U64 R6, R6, 0x4, R7 ;  /* 0x0000000406067819 */ /* 0x000fca0000001207 */
[----:B------:R5:W-:Y:S01]  /*0d50*/  STS [UR11+0xc], R6 ;  /* 0x00000c06ff007988 */ /* 0x000be2000800080b */
[----:B----4-:R-:W-:Y:S02]  /*0d60*/  LOP3.LUT R5, R5, 0x7, RZ, 0xb8, !PT ;  /* 0x0000000705057812 */ /* 0x010fe400078eb8ff */
[----:B--2---:R-:W-:-:S03]  /*0d70*/  LOP3.LUT R4, R4, 0xf, R9, 0xb8, !PT ;  /* 0x0000000f04047812 */ /* 0x004fc600078eb809 */
[----:B------:R5:W-:Y:S04]  /*0d80*/  STS [UR11+0x34], R5 ;  /* 0x00003405ff007988 */ /* 0x000be8000800080b */
[----:B------:R5:W-:Y:S02]  /*0d90*/  STS [UR11+0x1c], R4 ;  /* 0x00001c04ff007988 */ /* 0x000be4000800080b */
.L_x_27:
[----:B------:R-:W-:Y:S05]  /*0da0*/  BSYNC.RECONVERGENT B2 ;  /* 0x0000000000027941 */ /* 0x000fea0003800200 */
.L_x_26:
[----:B------:R-:W-:Y:S04]  /*0db0*/  BSSY.RECONVERGENT B3, `(.L_x_28) ;  /* 0x000001a000037945 */ /* 0x000fe80003800200 */
[----:B------:R-:W-:Y:S04]  /*0dc0*/  BSSY.RELIABLE B2, `(.L_x_29) ;  /* 0x0000015000027945 */ /* 0x000fe80003800100 */
[----:B------:R-:W-:Y:S05]  /*0dd0*/  @P3 BRA `(.L_x_30) ;  /* 0x0000000000203947 */ /* 0x000fea0003800000 */
[----:B-----5:R-:W4:Y:S02]  /*0de0*/  LDS R4, [UR11+0x34] ;  /* 0x0000340bff047984 */ /* 0x020f240008000800 */
[----:B----4-:R-:W-:-:S05]  /*0df0*/  LOP3.LUT R4, R4, 0x38, RZ, 0xb8, !PT ;  /* 0x0000003804047812 */ /* 0x010fca00078eb8ff */
[----:B------:R4:W-:Y:S01]  /*0e00*/  STS [UR11+0x34], R4 ;  /* 0x00003404ff007988 */ /* 0x0009e2000800080b */
[----:B------:R-:W-:Y:S05]  /*0e10*/  @P3 BRA `(.L_x_31) ;  /* 0x0000000000203947 */ /* 0x000fea0003800000 */
[----:B----4-:R-:W4:Y:S01]  /*0e20*/  LDS R4, [UR11+0x8] ;  /* 0x0000080bff047984 */ /* 0x010f220008000800 */
[----:B------:R-:W-:-:S05]  /*0e30*/  IMAD.MOV.U32 R5, RZ, RZ, 0x780 ;  /* 0x00000780ff057424 */ /* 0x000fca00078e00ff */
[----:B----4-:R-:W-:-:S05]  /*0e40*/  LOP3.LUT R4, R4, 0x500, R5, 0xd8, !PT ;  /* 0x0000050004047812 */ /* 0x010fca00078ed805 */
[----:B------:R4:W-:Y:S02]  /*0e50*/  STS [UR11+0x8], R4 ;  /* 0x00000804ff007988 */ /* 0x0009e4000800080b */
.L_x_30:
[----:B------:R-:W-:Y:S05]  /*0e60*/  @P3 BRA `(.L_x_32) ;  /* 0x0000000000283947 */ /* 0x000fea0003800000 */
[----:B----45:R-:W4:Y:S02]  /*0e70*/  LDS R4, [UR11+0x8] ;  /* 0x0000080bff047984 */ /* 0x030f240008000800 */
[----:B----4-:R-:W-:-:S05]  /*0e80*/  LOP3.LUT R4, R4, 0x1800, RZ, 0xb8, !PT ;  /* 0x0000180004047812 */ /* 0x010fca00078eb8ff */
[----:B------:R5:W-:Y:S02]  /*0e90*/  STS [UR11+0x8], R4 ;  /* 0x00000804ff007988 */ /* 0x000be4000800080b */
.L_x_31:
[----:B------:R-:W-:Y:S05]  /*0ea0*/  @P3 BREAK.RELIABLE B2 ;  /* 0x0000000000023942 */ /* 0x000fea0003800100 */
[----:B------:R-:W-:Y:S05]  /*0eb0*/  @P3 BRA `(.L_x_33) ;  /* 0x0000000000243947 */ /* 0x000fea0003800000 */
[----:B----45:R-:W4:Y:S01]  /*0ec0*/  LDS R4, [UR11+0x8] ;  /* 0x0000080bff047984 */ /* 0x030f220008000800 */
[----:B------:R-:W-:-:S05]  /*0ed0*/  IMAD.MOV.U32 R5, RZ, RZ, 0x6000 ;  /* 0x00006000ff057424 */ /* 0x000fca00078e00ff */
[----:B----4-:R-:W-:-:S04]  /*0ee0*/  LOP3.LUT R4, R4, 0x6000, R5, 0xd8, !PT ;  /* 0x0000600004047812 */ /* 0x010fc800078ed805 */
[----:B------:R-:W-:-:S05]  /*0ef0*/  LOP3.LUT R4, R4, 0x400000, RZ, 0xb8, !PT ;  /* 0x0040000004047812 */ /* 0x000fca00078eb8ff */
[----:B------:R4:W-:Y:S02]  /*0f00*/  STS [UR11+0x8], R4 ;  /* 0x00000804ff007988 */ /* 0x0009e4000800080b */
.L_x_32:
[----:B------:R-:W-:Y:S05]  /*0f10*/  BSYNC.RELIABLE B2 ;  /* 0x0000000000027941 */ /* 0x000fea0003800100 */
.L_x_29:
[----:B----45:R-:W4:Y:S02]  /*0f20*/  @!P3 LDS R4, [UR11+0x8] ;  /* 0x0000080bff04b984 */ /* 0x030f240008000800 */
[----:B----4-:R-:W-:-:S05]  /*0f30*/  @!P3 LOP3.LUT R4, R4, 0x8000, RZ, 0xb8, !PT ;  /* 0x000080000404b812 */ /* 0x010fca00078eb8ff */
[----:B------:R4:W-:Y:S02]  /*0f40*/  @!P3 STS [UR11+0x8], R4 ;  /* 0x00000804ff00b988 */ /* 0x0009e4000800080b */
.L_x_33:
[----:B------:R-:W-:Y:S05]  /*0f50*/  BSYNC.RECONVERGENT B3 ;  /* 0x0000000000037941 */ /* 0x000fea0003800200 */
.L_x_28:
[----:B------:R-:W-:Y:S05]  /*0f60*/  WARPSYNC.ALL ;  /* 0x0000000000007948 */ /* 0x000fea0003800000 */
[----:B------:R-:W-:Y:S01]  /*0f70*/  NOP ;  /* 0x0000000000007918 */ /* 0x000fe20000000000 */
[----:B------:R-:W-:-:S04]  /*0f80*/  UIADD3 UR5, UPT, UPT, UR4, 0x80, URZ ;  /* 0x0000008004057890 */ /* 0x000fc8000fffe0ff */
[----:B------:R-:W-:-:S04]  /*0f90*/  UIADD3 UR32, UP0, UPT, UR5, UR12, URZ ;  /* 0x0000000c05207290 */ /* 0x000fc8000ff1e0ff */
[----:B------:R-:W-:Y:S01]  /*0fa0*/  ULEA.HI.X.SX32 UR33, UR5, UR13, 0x1, UP0 ;  /* 0x0000000d05217291 */ /* 0x000fe200080f0eff */
[----:B------:R-:W-:Y:S11]  /*0fb0*/  @P0 BRA `(.L_x_34) ;  /* 0x0000000000300947 */ /* 0x000ff60003800000 */
[----:B----45:R-:W4:Y:S01]  /*0fc0*/  S2R R4, SR_LANEID ;  /* 0x0000000000047919 */ /* 0x030f220000000000 */
[----:B------:R-:W-:Y:S05]  /*0fd0*/  WARPSYNC.ALL ;  /* 0x0000000000007948 */ /* 0x000fea0003800000 */
[----:B------:R-:W-:Y:S01]  /*0fe0*/  NOP ;  /* 0x0000000000007918 */ /* 0x000fe20000000000 */
[----:B----4-:R-:W-:-:S05]  /*0ff0*/  IMAD.SHL.U32 R6, R4, 0x4, RZ ;  /* 0x0000000404067824 */ /* 0x010fca00078e00ff */
[----:B------:R-:W4:Y:S01]  /*1000*/  LDS R7, [R6+UR11] ;  /* 0x0000000b06077984 */ /* 0x000f220008000800 */
[----:B------:R-:W-:-:S05]  /*1010*/  IADD3 R4, P1, PT, R6, UR32, RZ ;  /* 0x0000002006047c10 */ /* 0x000fca000ff3e0ff */
[----:B------:R-:W-:-:S05]  /*1020*/  IMAD.X R5, RZ, RZ, UR33, P1 ;  /* 0x00000021ff057e24 */ /* 0x000fca00088e06ff */
[----:B----4-:R4:W5:Y:S01]  /*1030*/  ATOMG.E.EXCH.STRONG.GPU PT, RZ, [R4], R7 ;  /* 0x0000000704ff73a8 */ /* 0x01096200041ee100 */
[----:B------:R-:W-:-:S04]  /*1040*/  DEPBAR {5,4,3,2,1,0} ;  /* 0x0000003f0000791a */ /* 0x000fc80000000000 */
[----:B------:R-:W2:Y:S02]  /*1050*/  CCTL.E.C.LDCU.IV.DEEP [UR32] ;  /* 0x0000000020007540 */ /* 0x000ea40009c08000 */
[----:B--2---:R4:W-:Y:S01]  /*1060*/  UTMACCTL.IV [UR32] ;  /* 0x00000000200079b9 */ /* 0x0049e20008000000 */
[----:B------:R-:W-:Y:S01]  /*1070*/  NOP ;  /* 0x0000000000007918 */ /* 0x000fe20000000000 */
.L_x_34:
[----:B------:R-:W-:Y:S05]  /*1080*/  @P0 BRA `(.L_x_35) ;  /* 0x00000000000c0947 */ /* 0x000fea0003800000 */
[----:B------:R0:W-:Y:S01]  /*1090*/  UTMACMDFLUSH ;  /* 0x00000000000079b7 */ /* 0x0001e20000000000 */
[----:B------:R-:W-:Y:S05]  /*10a0*/  @P0 BRA `(.L_x_35) ;  /* 0x0000000000040947 */ /* 0x000fea0003800000 */
[----:B------:R-:W-:-:S04]  /*10b0*/  DEPBAR.LE SB0, 0x0 ;  /* 0x000080000000791a */ /* 0x000fc80000000000 */
.L_x_35:
[----:B------:R-:W-:Y:S05]  /*10c0*/  WARPSYNC.ALL ;  /* 0x0000000000007948 */ /* 0x000fea0003800000 */
[----:B------:R-:W-:Y:S01]  /*10d0*/  NOP ;  /* 0x0000000000007918 */ /* 0x000fe20000000000 */
[----:B-----5:R-:W-:Y:S06]  /*10e0*/  BAR.SYNC.DEFER_BLOCKING 0x0 ;  /* 0x0000000000007b1d */ /* 0x020fec0000010000 */
[----:B------:R-:W-:Y:S02]  /*10f0*/  BSSY.RECONVERGENT B3, `(.L_x_36) ;  /* 0x000000b000037945 */ /* 0x000fe40003800200 */
[----:B------:R-:W-:Y:S06]  /*1100*/  BAR.SYNC.DEFER_BLOCKING 0x0 ;  /* 0x0000000000007b1d */ /* 0x000fec0000010000 */
[----:B------:R5:W-:Y:S01]  /*1110*/  @!P0 STS [R11], RZ ;  /* 0x000000ff0b008388 */ /* 0x000be20000000800 */
[----:B------:R-:W-:Y:S01]  /*1120*/  NOP ;  /* 0x0000000000007918 */ /* 0x000fe20000000000 */
[----:B------:R-:W-:Y:S05]  /*1130*/  @P3 BRA `(.L_x_37) ;  /* 0x0000000000183947 */ /* 0x000fea0003800000 */
[----:B----4-:R-:W4:Y:S01]  /*1140*/  LDS R4, [UR11+0x8] ;  /* 0x0000080bff047984 */ /* 0x010f220008000800 */
[----:B------:R-:W2:Y:S01]  /*1150*/  LDC.64 R6, c[0x0][0x390] ;  /* 0x0000e400ff067b82 */ /* 0x000ea20000000a00 */
[----:B------:R-:W-:Y:S02]  /*1160*/  IMAD.MOV.U32 R5, RZ, RZ, 0x70 ;  /* 0x00000070ff057424 */ /* 0x000fe400078e00ff */
[----:B--2---:R2:W-:Y:S03]  /*1170*/  STS.64 [UR11], R6 ;  /* 0x00000006ff007988 */ /* 0x0045e60008000a0b */
[----:B----4-:R-:W-:-:S05]  /*1180*/  LOP3.LUT R4, R4, 0x10, R5, 0xd8, !PT ;  /* 0x0000001004047812 */ /* 0x010fca00078ed805 */
[----:B------:R2:W-:Y:S02]  /*1190*/  STS [UR11+0x8], R4 ;  /* 0x00000804ff007988 */ /* 0x0005e4000800080b */
.L_x_37:
[----:B----4-:R-:W-:Y:S05]  /*11a0*/  BSYNC.RECONVERGENT B3 ;  /* 0x0000000000037941 */ /* 0x010fea0003800200 */
.L_x_36:
[----:B------:R-:W-:Y:S04]  /*11b0*/  BSSY.RECONVERGENT B4, `(.L_x_38) ;  /* 0x0000011000047945 */ /* 0x000fe80003800200 */
[----:B------:R-:W-:Y:S04]  /*11c0*/  BSSY.RELIABLE B3, `(.L_x_39) ;  /* 0x000000e000037945 */ /* 0x000fe80003800100 */
[----:B------:R-:W-:Y:S05]  /*11d0*/  @P3 BRA `(.L_x_40) ;  /* 0x0000000000243947 */ /* 0x000fea0003800000 */
[----:B--2---:R-:W2:Y:S01]  /*11e0*/  LDS R4, [UR11+0x34] ;  /* 0x0000340bff047984 */ /* 0x004ea20008000800 */
[----:B------:R-:W-:-:S05]  /*11f0*/  IMAD.MOV.U32 R5, RZ, RZ, 0x3f000000 ;  /* 0x3f000000ff057424 */ /* 0x000fca00078e00ff */
[----:B--2---:R-:W-:-:S05]  /*1200*/  LOP3.LUT R4, R4, 0xff000000, R5, 0xb8, !PT ;  /* 0xff00000004047812 */ /* 0x004fca00078eb805 */
[----:B------:R2:W-:Y:S01]  /*1210*/  STS [UR11+0x34], R4 ;  /* 0x00003404ff007988 */ /* 0x0005e2000800080b */
[----:B------:R-:W-:Y:S05]  /*1220*/  @P3 BRA `(.L_x_41) ;  /* 0x00000000001c3947 */ /* 0x000fea0003800000 */
[----:B--2---:R-:W2:Y:S01]  /*1230*/  LDS R4, [UR11+0x38] ;  /* 0x0000380bff047984 */ /* 0x004ea20008000800 */
[----:B------:R-:W-:-:S05]  /*1240*/  IMAD.MOV.U32 R5, RZ, RZ, 0x3f ;  /* 0x0000003fff057424 */ /* 0x000fca00078e00ff */
[----:B--2---:R-:W-:-:S05]  /*1250*/  LOP3.LUT R4, R4, 0xff, R5, 0xb8, !PT ;  /* 0x000000ff04047812 */ /* 0x004fca00078eb805 */
[----:B------:R4:W-:Y:S02]  /*1260*/  STS [UR11+0x38], R4 ;  /* 0x00003804ff007988 */ /* 0x0009e4000800080b */
.L_x_40:
[----:B------:R-:W-:Y:S05]  /*1270*/  @P3 BREAK.RELIABLE B3 ;  /* 0x0000000000033942 */ /* 0x000fea0003800100 */
[----:B------:R-:W-:Y:S05]  /*1280*/  @P3 BRA `(.L_x_42) ;  /* 0x00000000000c3947 */ /* 0x000fea0003800000 */
[----:B------:R2:W-:Y:S02]  /*1290*/  STS [UR11+0x20], R3 ;  /* 0x00002003ff007988 */ /* 0x0005e4000800080b */
.L_x_41:
[----:B------:R-:W-:Y:S05]  /*12a0*/  BSYNC.RELIABLE B3 ;  /* 0x0000000000037941 */ /* 0x000fea0003800100 */
.L_x_39:
[----:B------:R2:W-:Y:S02]  /*12b0*/  @!P3 STS [UR11+0x24], R2 ;  /* 0x00002402ff00b988 */ /* 0x0005e4000800080b */
.L_x_42:
[----:B------:R-:W-:Y:S05]  /*12c0*/  BSYNC.RECONVERGENT B4 ;  /* 0x0000000000047941 */ /* 0x000fea0003800200 */
.L_x_38:
[----:B------:R-:W-:Y:S05]  /*12d0*/  WARPSYNC.ALL ;  /* 0x0000000000007948 */ /* 0x000fea0003800000 */
[----:B------:R-:W-:Y:S01]  /*12e0*/  NOP ;  /* 0x0000000000007918 */ /* 0x000fe20000000000 */
[----:B------:R-:W-:Y:S04]  /*12f0*/  BSSY.RECONVERGENT B4, `(.L_x_43) ;  /* 0x000000e000047945 */ /* 0x000fe80003800200 */
[----:B------:R-:W-:Y:S05]  /*1300*/  @P3 BRA `(.L_x_44) ;  /* 0x0000000000303947 */ /* 0x000fea0003800000 */
[----:B--23--:R-:W2:Y:S01]  /*1310*/  LDS R3, [UR11+0x34] ;  /* 0x0000340bff037984 */ /* 0x00cea20008000800 */
[----:B----4-:R-:W3:Y:S03]  /*1320*/  LDC.64 R4, c[0x0][0x3b8] ;  /* 0x0000ee00ff047b82 */ /* 0x010ee60000000a00 */
[----:B------:R-:W4:Y:S01]  /*1330*/  LDS R2, [UR11+0x1c] ;  /* 0x00001c0bff027984 */ /* 0x000f220008000800 */
[C---:B---3--:R-:W-:Y:S01]  /*1340*/  SHF.L.U64.HI R5, R4.reuse, 0x1, R5 ;  /* 0x0000000104057819 */ /* 0x048fe20000010205 */
[----:B------:R-:W-:-:S03]  /*1350*/  IMAD.SHL.U32 R4, R4, 0x2, RZ ;  /* 0x0000000204047824 */ /* 0x000fc600078e00ff */
[--C-:B------:R-:W-:Y:S02]  /*1360*/  SHF.R.U32.HI R7, RZ, 0x4, R5.reuse ;  /* 0x00000004ff077819 */ /* 0x100fe40000011605 */
[----:B------:R-:W-:-:S05]  /*1370*/  SHF.R.U64 R4, R4, 0x4, R5 ;  /* 0x0000000404047819 */ /* 0x000fca0000001205 */
[----:B------:R3:W-:Y:S01]  /*1380*/  STS [UR11+0xc], R4 ;  /* 0x00000c04ff007988 */ /* 0x0007e2000800080b */
[----:B--2---:R-:W-:Y:S02]  /*1390*/  LOP3.LUT R3, R3, 0x7, RZ, 0xb8, !PT ;  /* 0x0000000703037812 */ /* 0x004fe400078eb8ff */
[----:B----4-:R-:W-:-:S03]  /*13a0*/  LOP3.LUT R2, R2, 0xf, R7, 0xb8, !PT ;  /* 0x0000000f02027812 */ /* 0x010fc600078eb807 */
[----:B------:R3:W-:Y:S04]  /*13b0*/  STS [UR11+0x34], R3 ;  /* 0x00003403ff007988 */ /* 0x0007e8000800080b */
[----:B------:R3:W-:Y:S02]  /*13c0*/  STS [UR11+0x1c], R2 ;  /* 0x00001c02ff007988 */ /* 0x0007e4000800080b */
.L_x_44:
[----:B------:R-:W-:Y:S05]  /*13d0*/  BSYNC.RECONVERGENT B4 ;  /* 0x0000000000047941 */ /* 0x000fea0003800200 */
.L_x_43:
[----:B------:R-:W-:Y:S04]  /*13e0*/  BSSY.RECONVERGENT B5, `(.L_x_45) ;  /* 0x000001a000057945 */ /* 0x000fe80003800200 */
[----:B------:R-:W-:Y:S04]  /*13f0*/  BSSY.RELIABLE B4, `(.L_x_46) ;  /* 0x0000015000047945 */ /* 0x000fe80003800100 */
[----:B------:R-:W-:Y:S05]  /*1400*/  @P3 BRA `(.L_x_47) ;  /* 0x0000000000203947 */ /* 0x000fea0003800000 */
[----:B--23--:R-:W2:Y:S02]  /*1410*/  LDS R2, [UR11+0x34] ;  /* 0x0000340bff027984 */ /* 0x00cea40008000800 */
[----:B--2---:R-:W-:-:S05]  /*1420*/  LOP3.LUT R2, R2, 0x38, RZ, 0xb8, !PT ;  /* 0x0000003802027812 */ /* 0x004fca00078eb8ff */
[----:B------:R2:W-:Y:S01]  /*1430*/  STS [UR11+0x34], R2 ;  /* 0x00003402ff007988 */ /* 0x0005e2000800080b */
[----:B------:R-:W-:Y:S05]  /*1440*/  @P3 BRA `(.L_x_48) ;  /* 0x0000000000203947 */ /* 0x000fea0003800000 */
[----:B--2---:R-:W2:Y:S01]  /*1450*/  LDS R2, [UR11+0x8] ;  /* 0x0000080bff027984 */ /* 0x004ea20008000800 */
[----:B------:R-:W-:-:S05]  /*1460*/  IMAD.MOV.U32 R3, RZ, RZ, 0x780 ;  /* 0x00000780ff037424 */ /* 0x000fca00078e00ff */
[----:B--2---:R-:W-:-:S05]  /*1470*/  LOP3.LUT R2, R2, 0x500, R3, 0xd8, !PT ;  /* 0x0000050002027812 */ /* 0x004fca00078ed803 */
[----:B------:R2:W-:Y:S02]  /*1480*/  STS [UR11+0x8], R2 ;  /* 0x00000802ff007988 */ /* 0x0005e4000800080b */
.L_x_47:
[----:B------:R-:W-:Y:S05]  /*1490*/  @P3 BRA `(.L_x_49) ;  /* 0x0000000000283947 */ /* 0x000fea0003800000 */
[----:B--23--:R-:W2:Y:S02]  /*14a0*/  LDS R2, [UR11+0x8] ;  /* 0x0000080bff027984 */ /* 0x00cea40008000800 */
[----:B--2---:R-:W-:-:S05]  /*14b0*/  LOP3.LUT R2, R2, 0x1800, RZ, 0xb8, !PT ;  /* 0x0000180002027812 */ /* 0x004fca00078eb8ff */
[----:B------:R3:W-:Y:S02]  /*14c0*/  STS [UR11+0x8], R2 ;  /* 0x00000802ff007988 */ /* 0x0007e4000800080b */
.L_x_48:
[----:B------:R-:W-:Y:S05]  /*14d0*/  @P3 BREAK.RELIABLE B4 ;  /* 0x0000000000043942 */ /* 0x000fea0003800100 */
[----:B------:R-:W-:Y:S05]  /*14e0*/  @P3 BRA `(.L_x_50) ;  /* 0x0000000000243947 */ /* 0x000fea0003800000 */
[----:B--23--:R-:W2:Y:S01]  /*14f0*/  LDS R2, [UR11+0x8] ;  /* 0x0000080bff027984 */ /* 0x00cea20008000800 */
[----:B------:R-:W-:-:S05]  /*1500*/  IMAD.MOV.U32 R3, RZ, RZ, 0x6000 ;  /* 0x00006000ff037424 */ /* 0x000fca00078e00ff */
[----:B--2---:R-:W-:-:S04]  /*1510*/  LOP3.LUT R2, R2, 0x6000, R3, 0xd8, !PT ;  /* 0x0000600002027812 */ /* 0x004fc800078ed803 */
[----:B------:R-:W-:-:S05]  /*1520*/  LOP3.LUT R2, R2, 0x400000, RZ, 0xb8, !PT ;  /* 0x0040000002027812 */ /* 0x000fca00078eb8ff */
[----:B------:R2:W-:Y:S02]  /*1530*/  STS [UR11+0x8], R2 ;  /* 0x00000802ff007988 */ /* 0x0005e4000800080b */
.L_x_49:
[----:B------:R-:W-:Y:S05]  /*1540*/  BSYNC.RELIABLE B4 ;  /* 0x0000000000047941 */ /* 0x000fea0003800100 */
.L_x_46:
[----:B--23--:R-:W2:Y:S02]  /*1550*/  @!P3 LDS R2, [UR11+0x8] ;  /* 0x0000080bff02b984 */ /* 0x00cea40008000800 */
[----:B--2---:R-:W-:-:S05]  /*1560*/  @!P3 LOP3.LUT R2, R2, 0x8000, RZ, 0xb8, !PT ;  /* 0x000080000202b812 */ /* 0x004fca00078eb8ff */
[----:B------:R2:W-:Y:S02]  /*1570*/  @!P3 STS [UR11+0x8], R2 ;  /* 0x00000802ff00b988 */ /* 0x0005e4000800080b */
.L_x_50:
[----:B------:R-:W-:Y:S05]  /*1580*/  BSYNC.RECONVERGENT B5 ;  /* 0x0000000000057941 */ /* 0x000fea0003800200 */
.L_x_45:
[----:B------:R-:W-:Y:S05]  /*1590*/  WARPSYNC.ALL ;  /* 0x0000000000007948 */ /* 0x000fea0003800000 */
[----:B------:R-:W-:Y:S01]  /*15a0*/  NOP ;  /* 0x0000000000007918 */ /* 0x000fe20000000000 */
[----:B------:R-:W-:-:S04]  /*15b0*/  UIADD3 UR4, UPT, UPT, UR4, 0x100, URZ ;  /* 0x0000010004047890 */ /* 0x000fc8000fffe0ff */
[----:B------:R-:W-:-:S04]  /*15c0*/  UIADD3 UR12, UP0, UPT, UR4, UR12, URZ ;  /* 0x0000000c040c7290 */ /* 0x000fc8000ff1e0ff */
[----:B------:R-:W-:Y:S01]  /*15d0*/  ULEA.HI.X.SX32 UR13, UR4, UR13, 0x1, UP0 ;  /* 0x0000000d040d7291 */ /* 0x000fe200080f0eff */
[----:B------:R-:W-:Y:S11]  /*15e0*/  @P0 BRA `(.L_x_51) ;  /* 0x0000000000300947 */ /* 0x000ff60003800000 */
[----:B--23--:R-:W2:Y:S01]  /*15f0*/  S2R R2, SR_LANEID ;  /* 0x0000000000027919 */ /* 0x00cea20000000000 */
[----:B------:R-:W-:Y:S05]  /*1600*/  WARPSYNC.ALL ;  /* 0x0000000000007948 */ /* 0x000fea0003800000 */
[----:B------:R-:W-:Y:S01]  /*1610*/  NOP ;  /* 0x0000000000007918 */ /* 0x000fe20000000000 */
[----:B--2-4-:R-:W-:-:S05]  /*1620*/  IMAD.SHL.U32 R4, R2, 0x4, RZ ;  /* 0x0000000402047824 */ /* 0x014fca00078e00ff */
[----:B------:R-:W2:Y:S01]  /*1630*/  LDS R5, [R4+UR11] ;  /* 0x0000000b04057984 */ /* 0x000ea20008000800 */
[----:B------:R-:W-:-:S05]  /*1640*/  IADD3 R2, P1, PT, R4, UR12, RZ ;  /* 0x0000000c04027c10 */ /* 0x000fca000ff3e0ff */
[----:B------:R-:W-:-:S05]  /*1650*/  IMAD.X R3, RZ, RZ, UR13, P1 ;  /* 0x0000000dff037e24 */ /* 0x000fca00088e06ff */
[----:B--2---:R2:W3:Y:S01]  /*1660*/  ATOMG.E.EXCH.STRONG.GPU PT, RZ, [R2], R5 ;  /* 0x0000000502ff73a8 */ /* 0x0044e200041ee100 */
[----:B------:R-:W-:-:S04]  /*1670*/  DEPBAR {5,4,3,2,1,0} ;  /* 0x0000003f0000791a */ /* 0x000fc80000000000 */
[----:B------:R-:W4:Y:S02]  /*1680*/  CCTL.E.C.LDCU.IV.DEEP [UR12] ;  /* 0x000000000c007540 */ /* 0x000f240009c08000 */
[----:B----4-:R2:W-:Y:S01]  /*1690*/  UTMACCTL.IV [UR12] ;  /* 0x000000000c0079b9 */ /* 0x0105e20008000000 */
[----:B------:R-:W-:Y:S01]  /*16a0*/  NOP ;  /* 0x0000000000007918 */ /* 0x000fe20000000000 */
.L_x_51:
[----:B------:R-:W-:Y:S05]  /*16b0*/  @P0 BRA `(.L_x_52) ;  /* 0x00000000000c0947 */ /* 0x000fea0003800000 */
[----:B------:R0:W-:Y:S01]  /*16c0*/  UTMACMDFLUSH ;  /* 0x00000000000079b7 */ /* 0x0001e20000000000 */
[----:B------:R-:W-:Y:S05]  /*16d0*/  @P0 BRA `(.L_x_52) ;  /* 0x0000000000040947 */ /* 0x000fea0003800000 */
[----:B------:R-:W-:-:S04]  /*16e0*/  DEPBAR.LE SB0, 0x0 ;  /* 0x000080000000791a */ /* 0x000fc80000000000 */
.L_x_52:
[----:B------:R-:W-:Y:S05]  /*16f0*/  WARPSYNC.ALL ;  /* 0x0000000000007948 */ /* 0x000fea0003800000 */
[----:B------:R-:W-:Y:S01]  /*1700*/  NOP ;  /* 0x0000000000007918 */ /* 0x000fe20000000000 */
[----:B---3--:R-:W-:Y:S01]  /*1710*/  BAR.SYNC.DEFER_BLOCKING 0x0 ;  /* 0x0000000000007b1d */ /* 0x008fe20000010000 */
[----:B--2---:R-:W-:Y:S01]  /*1720*/  SHF.R.U32.HI R2, RZ, 0x5, R0 ;  /* 0x00000005ff027819 */ /* 0x004fe20000011600 */
[----:B------:R-:W-:-:S03]  /*1730*/  USHF.L.U32 UR7, UR7, 0x7, URZ ;  /* 0x0000000707077899 */ /* 0x000fc600080006ff */
[----:B------:R-:W-:Y:S01]  /*1740*/  R2UR UR14, R2 ;  /* 0x00000000020e72ca */ /* 0x000fe200000e0000 */
[----:B------:R-:W-:Y:S01]  /*1750*/  VOTEU.ALL UP0, P3 ;  /* 0x0000000000ff7886 */ /* 0x000fe20001800000 */
[----:B------:R-:W-:Y:S01]  /*1760*/  UMOV UR4, 0x1 ;  /* 0x0000000100047882 */ /* 0x000fe20000000000 */
[----:B------:R-:W-:Y:S01]  /*1770*/  VOTEU.ALL UP1, P3 ;  /* 0x0000000000ff7886 */ /* 0x000fe20001820000 */
[----:B------:R-:W-:Y:S02]  /*1780*/  BSSY.RECONVERGENT B5, `(.L_x_53) ;  /* 0x0000018000057945 */ /* 0x000fe40003800200 */
[----:B------:R-:W-:-:S04]  /*1790*/  @!UP0 UIADD3 UR16, UPT, UPT, -UR4, 0x100000, URZ ;  /* 0x0010000004108890 */ /* 0x000fc8000fffe1ff */
[----:B------:R-:W-:Y:S02]  /*17a0*/  @!UP0 USHF.L.U32 UR17, UR16, 0xb, URZ ;  /* 0x0000000b10118899 */ /* 0x000fe400080006ff */
[----:B------:R-:W-:Y:S02]  /*17b0*/  @!UP0 USHF.L.U32 UR16, UR16, 0x1, URZ ;  /* 0x0000000110108899 */ /* 0x000fe400080006ff */
[----:B------:R-:W-:-:S04]  /*17c0*/  @!UP0 UIADD3 UR4, UPT, UPT, -UR4, 0x100000, URZ ;  /* 0x0010000004048890 */ /* 0x000fc8000fffe1ff */
[----:B------:R-:W-:Y:S02]  /*17d0*/  @!UP0 USHF.L.U32 UR5, UR4, 0xb, URZ ;  /* 0x0000000b04058899 */ /* 0x000fe400080006ff */
[----:B------:R-:W-:Y:S01]  /*17e0*/  @!UP0 USHF.L.U32 UR4, UR4, 0x1, URZ ;  /* 0x0000000104048899 */ /* 0x000fe200080006ff */
[----:B------:R-:W-:Y:S01]  /*17f0*/  VOTEU.ALL UP0, P3 ;  /* 0x0000000000ff7886 */ /* 0x000fe20001800000 */
[----:B------:R-:W2:Y:S04]  /*1800*/  FENCE.VIEW.ASYNC.S ;  /* 0x00000000000073c6 */ /* 0x000ea80000000000 */
[----:B--2---:R2:W3:Y:S06]  /*1810*/  @!UP0 SYNCS.EXCH.64 URZ, [UR11+0x30000], UR16 ;  /* 0x030000100bff85b2 */ /* 0x0044ec0008000100 */
[----:B------:R2:W3:Y:S02]  /*1820*/  @!UP1 SYNCS.EXCH.64 URZ, [UR11+0x30020], UR4 ;  /* 0x030020040bff95b2 */ /* 0x0004e40008000100 */
[----:B---3--:R-:W-:Y:S06]  /*1830*/  BAR.SYNC.DEFER_BLOCKING 0x0 ;  /* 0x0000000000007b1d */ /* 0x008fec0000010000 */
[----:B------:R-:W-:Y:S05]  /*1840*/  @P3 BRA `(.L_x_54) ;  /* 0x00000000002c3947 */ /* 0x000fea0003800000 */
[----:B--2---:R-:W-:Y:S02]  /*1850*/  UMOV UR4, 0x1 ;  /* 0x0000000100047882 */ /* 0x004fe40000000000 */
[----:B------:R-:W-:-:S04]  /*1860*/  UIADD3 UR16, UPT, UPT, -UR4, 0x100000, URZ ;  /* 0x0010000004107890 */ /* 0x000fc8000fffe1ff */
[----:B------:R-:W-:Y:S02]  /*1870*/  USHF.L.U32 UR17, UR16, 0xb, URZ ;  /* 0x0000000b10117899 */ /* 0x000fe400080006ff */
[----:B------:R-:W-:Y:S02]  /*1880*/  USHF.L.U32 UR16, UR16, 0x1, URZ ;  /* 0x0000000110107899 */ /* 0x000fe400080006ff */
[----:B------:R-:W-:-:S04]  /*1890*/  UIADD3 UR4, UPT, UPT, -UR4, 0x100000, URZ ;  /* 0x0010000004047890 */ /* 0x000fc8000fffe1ff */
[----:B------:R-:W-:Y:S02]  /*18a0*/  USHF.L.U32 UR5, UR4, 0xb, URZ ;  /* 0x0000000b04057899 */ /* 0x000fe400080006ff */
[----:B------:R-:W-:Y:S01]  /*18b0*/  USHF.L.U32 UR4, UR4, 0x1, URZ ;  /* 0x0000000104047899 */ /* 0x000fe200080006ff */
[----:B------:R-:W2:Y:S03]  /*18c0*/  FENCE.VIEW.ASYNC.S ;  /* 0x00000000000073c6 */ /* 0x000ea60000000000 */
[----:B--2---:R3:W2:Y:S08]  /*18d0*/  SYNCS.EXCH.64 URZ, [UR11+0x30008], UR16 ;  /* 0x030008100bff75b2 */ /* 0x0046b00008000100 */
[----:B------:R3:W4:Y:S02]  /*18e0*/  SYNCS.EXCH.64 URZ, [UR11+0x30028], UR4 ;  /* 0x030028040bff75b2 */ /* 0x0007240008000100 */
[----:B---3--:R-:W-:Y:S01]  /*18f0*/  NOP ;  /* 0x0000000000007918 */ /* 0x008fe20000000000 */
.L_x_54:
[----:B--2---:R-:W-:Y:S05]  /*1900*/  BSYNC.RECONVERGENT B5 ;  /* 0x0000000000057941 */ /* 0x004fea0003800200 */
.L_x_53:
[----:B----4-:R-:W-:Y:S06]  /*1910*/  BAR.SYNC.DEFER_BLOCKING 0x0 ;  /* 0x0000000000007b1d */ /* 0x010fec0000010000 */
[----:B------:R-:W-:Y:S04]  /*1920*/  BSSY.RECONVERGENT B5, `(.L_x_55) ;  /* 0x000000d000057945 */ /* 0x000fe80003800200 */
[----:B------:R-:W-:Y:S05]  /*1930*/  @P3 BRA `(.L_x_56) ;  /* 0x00000000002c3947 */ /* 0x000fea0003800000 */
[----:B------:R-:W-:Y:S02]  /*1940*/  UMOV UR4, 0x1 ;  /* 0x0000000100047882 */ /* 0x000fe40000000000 */
[----:B------:R-:W-:-:S04]  /*1950*/  UIADD3 UR16, UPT, UPT, -UR4, 0x100000, URZ ;  /* 0x0010000004107890 */ /* 0x000fc8000fffe1ff */
[----:B------:R-:W-:Y:S02]  /*1960*/  USHF.L.U32 UR17, UR16, 0xb, URZ ;  /* 0x0000000b10117899 */ /* 0x000fe400080006ff */
[----:B------:R-:W-:Y:S02]  /*1970*/  USHF.L.U32 UR16, UR16, 0x1, URZ ;  /* 0x0000000110107899 */ /* 0x000fe400080006ff */
[----:B------:R-:W-:-:S04]  /*1980*/  UIADD3 UR4, UPT, UPT, -UR4, 0x100000, URZ ;  /* 0x0010000004047890 */ /* 0x000fc8000fffe1ff */
[----:B------:R-:W-:Y:S02]  /*1990*/  USHF.L.U32 UR5, UR4, 0xb, URZ ;  /* 0x0000000b04057899 */ /* 0x000fe400080006ff */
[----:B------:R-:W-:Y:S01]  /*19a0*/  USHF.L.U32 UR4, UR4, 0x1, URZ ;  /* 0x0000000104047899 */ /* 0x000fe200080006ff */
[----:B------:R-:W2:Y:S03]  /*19b0*/  FENCE.VIEW.ASYNC.S ;  /* 0x00000000000073c6 */ /* 0x000ea60000000000 */
[----:B--2---:R2:W3:Y:S08]  /*19c0*/  SYNCS.EXCH.64 URZ, [UR11+0x30010], UR16 ;  /* 0x030010100bff75b2 */ /* 0x0044f00008000100 */
[----:B------:R2:W4:Y:S01]  /*19d0*/  SYNCS.EXCH.64 URZ, [UR11+0x30030], UR4 ;  /* 0x030030040bff75b2 */ /* 0x0005220008000100 */
[----:B------:R-:W-:Y:S01]  /*19e0*/  NOP ;  /* 0x0000000000007918 */ /* 0x000fe20000000000 */
.L_x_56:
[----:B--2---:R-:W-:Y:S05]  /*19f0*/  BSYNC.RECONVERGENT B5 ;  /* 0x0000000000057941 */ /* 0x004fea0003800200 */
.L_x_55:
[----:B---34-:R-:W-:Y:S01]  /*1a00*/  BAR.SYNC.DEFER_BLOCKING 0x0 ;  /* 0x0000000000007b1d */ /* 0x018fe20000010000 */
[----:B------:R-:W-:Y:S01]  /*1a10*/  UIADD3 UR6, UPT, UPT, UR11, 0x30020, URZ ;  /* 0x000300200b067890 */ /* 0x000fe2000fffe0ff */
[----:B------:R-:W-:Y:S01]  /*1a20*/  ISETP.GE.AND P0, PT, R10, 0x1, PT ;  /* 0x000000010a00780c */ /* 0x000fe20003f06270 */
[----:B------:R-:W-:-:S03]  /*1a30*/  USHF.L.U32 UR23, UR15, 0x6, URZ ;  /* 0x000000060f177899 */ /* 0x000fc600080006ff */
        /* <DEDUP_REMOVED lines=13> */
.L_x_58:
[----:B--2---:R-:W-:Y:S05]  /*1b10*/  BSYNC.RECONVERGENT B5 ;  /* 0x0000000000057941 */ /* 0x004fea0003800200 */
.L_x_57:
[----:B------:R-:W-:Y:S05]  /*1b20*/  @!P0 BRA `(.L_x_59) ;  /* 0x0000000c00508947 */ /* 0x000fea0003800000 */
[----:B---34-:R-:W-:Y:S01]  /*1b30*/  BAR.SYNC.DEFER_BLOCKING 0x0 ;  /* 0x0000000000007b1d */ /* 0x018fe20000010000 */
[----:B------:R-:W-:Y:S01]  /*1b40*/  ELECT P1, URZ, PT ;  /* 0x0000000000ff782f */ /* 0x000fe20003820000 */
[----:B------:R-:W-:Y:S01]  /*1b50*/  @!P3 IMAD.MOV.U32 R2, RZ, RZ, 0xc000 ;  /* 0x0000c000ff02b424 */ /* 0x000fe200078e00ff */
[----:B------:R-:W-:Y:S02]  /*1b60*/  ULOP3.LUT UR4, UR14, 0x1, URZ, 0xc0, !UPT ;  /* 0x000000010e047892 */ /* 0x000fe4000f8ec0ff */
[C---:B------:R-:W-:Y:S02]  /*1b70*/  ISETP.LT.U32.AND P1, PT, R68.reuse, 0x40, P1 ;  /* 0x000000404400780c */ /* 0x040fe40000f21070 */
[----:B------:R-:W-:Y:S01]  /*1b80*/  ELECT P0, URZ, PT ;  /* 0x0000000000ff782f */ /* 0x000fe20003800000 */
[----:B------:R-:W-:Y:S02]  /*1b90*/  ULEA UR5, UR4, UR11, 0xd ;  /* 0x0000000b04057291 */ /* 0x000fe4000f8e68ff */
[----:B------:R-:W-:Y:S01]  /*1ba0*/  USHF.L.U32 UR22, UR4, 0x6, URZ ;  /* 0x0000000604167899 */ /* 0x000fe200080006ff */
[----:B------:R-:W-:Y:S01]  /*1bb0*/  ISETP.LT.U32.AND P0, PT, R68, 0x40, P0 ;  /* 0x000000404400780c */ /* 0x000fe20000701070 */
[----:B------:R-:W-:Y:S01]  /*1bc0*/  ULEA UR16, UR4, UR5, 0xd ;  /* 0x0000000504107291 */ /* 0x000fe2000f8e68ff */
[----:B------:R-:W-:-:S04]  /*1bd0*/  UMOV UR19, UR7 ;  /* 0x0000000700137c82 */ /* 0x000fc80008000000 */
[----:B------:R-:W-:Y:S01]  /*1be0*/  UMOV UR18, UR22 ;  /* 0x0000001600127c82 */ /* 0x000fe20008000000 */
[----:B------:R-:W-:Y:S01]  /*1bf0*/  VOTEU.ANY UP0, P1 ;  /* 0x0000000000ff7886 */ /* 0x000fe20000800100 */
[----:B------:R-:W-:-:S04]  /*1c00*/  VOTEU.ANY UP2, P1 ;  /* 0x0000000000ff7886 */ /* 0x000fc80000840100 */
[----:B------:R-:W-:Y:S01]  /*1c10*/  @UP0 UIADD3 UR20, UPT, UPT, UR5, 0x20000, URZ ;  /* 0x0002000005140890 */ /* 0x000fe2000fffe0ff */
[----:B------:R2:W-:Y:S01]  /*1c20*/  @!P3 SYNCS.ARRIVE.TRANS64 RZ, [UR11+0x30000], R2 ;  /* 0x03000002ffffb9a7 */ /* 0x0005e2000800000b */
[----:B------:R-:W-:Y:S01]  /*1c30*/  @UP0 UIADD3 UR21, UPT, UPT, UR11, 0x30000, URZ ;  /* 0x000300000b150890 */ /* 0x000fe2000fffe0ff */
[----:B------:R-:W-:Y:S06]  /*1c40*/  BAR.SYNC.DEFER_BLOCKING 0x0 ;  /* 0x0000000000007b1d */ /* 0x000fec0000010000 */
[----:B------:R-:W-:Y:S01]  /*1c50*/  VOTEU.ANY UP1, P0 ;  /* 0x0000000000ff7886 */ /* 0x000fe20000020100 */
[----:B------:R-:W-:-:S04]  /*1c60*/  VOTEU.ANY UP0, P0 ;  /* 0x0000000000ff7886 */ /* 0x000fc80000000100 */
[----:B------:R-:W-:Y:S01]  /*1c70*/  @UP1 UIADD3 UR17, UPT, UPT, UR11, 0x30000, URZ ;  /* 0x000300000b111890 */ /* 0x000fe2000fffe0ff */
[----:B------:R2:W-:Y:S01]  /*1c80*/  @UP2 UTMALDG.2D [UR20], [UR8] ;  /* 0x00000014080025b4 */ /* 0x0005e20008008000 */
[----:B------:R3:W-:Y:S06]  /*1c90*/  MEMBAR.ALL.CTA ;  /* 0x0000000000007992 */ /* 0x0007ec0000008000 */
[----:B---3--:R-:W3:Y:S02]  /*1ca0*/  FENCE.VIEW.ASYNC.S ;  /* 0x00000000000073c6 */ /* 0x008ee40000000000 */
[----:B---3--:R-:W-:Y:S06]  /*1cb0*/  BAR.SYNC.DEFER_BLOCKING 0x0 ;  /* 0x0000000000007b1d */ /* 0x008fec0000010000 */
[----:B------:R2:W-:Y:S01]  /*1cc0*/  @UP0 UTMALDG.2D [UR16], [UR32] ;  /* 0x00000010200005b4 */ /* 0x0005e20008008000 */
[----:B------:R-:W-:Y:S01]  /*1cd0*/  UISETP.NE.U32.AND UP0, UPT, UR14, URZ, UPT ;  /* 0x000000ff0e00728c */ /* 0x000fe2000bf05070 */
[----:B------:R-:W-:Y:S06]  /*1ce0*/  BAR.SYNC.DEFER_BLOCKING 0x0 ;  /* 0x0000000000007b1d */ /* 0x000fec0000010000 */
[----:B------:R-:W3:Y:S02]  /*1cf0*/  SYNCS.PHASECHK.TRANS64.TRYWAIT P0, [UR11+0x30000], RZ ;  /* 0x030000ffff0075a7 */ /* 0x000ee4000800110b */
[----:B--23--:R-:W-:Y:S05]  /*1d00*/  @!P0 BRA `(.L_x_60) ;  /* 0x00000014001c8947 */ /* 0x00cfea0003800000 */
.L_x_78:
[----:B------:R-:W-:Y:S05]  /*1d10*/  BRA.U UP0, `(.L_x_61) ;  /* 0x0000000100c87547 */ /* 0x000fea000b800000 */
[----:B------:R-:W-:Y:S02]  /*1d20*/  USHF.R.U32.HI UR16, URZ, 0x4, UR11 ;  /* 0x00000004ff107899 */ /* 0x000fe4000801160b */
[----:B------:R-:W-:Y:S02]  /*1d30*/  UIADD3 UR15, UPT, UPT, UR11, 0x20000, URZ ;  /* 0x000200000b0f7890 */ /* 0x000fe4000fffe0ff */
[----:B------:R-:W-:Y:S02]  /*1d40*/  USGXT.U32 UR16, UR16, 0xe ;  /* 0x0000000e1010789a */ /* 0x000fe40008000000 */
[----:B------:R-:W-:Y:S02]  /*1d50*/  USHF.R.U32.HI UR15, URZ, 0x4, UR15 ;  /* 0x00000004ff0f7899 */ /* 0x000fe4000801160f */
[----:B------:R-:W-:Y:S02]  /*1d60*/  UIADD3 UR50, UP0, UPT, UR16, 0x2, URZ ;  /* 0x0000000210327890 */ /* 0x000fe4000ff1e0ff */
[----:B------:R-:W-:Y:S01]  /*1d70*/  USGXT.U32 UR18, UR15, 0xe ;  /* 0x0000000e0f12789a */ /* 0x000fe20008000000 */
[----:B------:R-:W-:Y:S01]  /*1d80*/  UMOV UR5, URZ ;  /* 0x000000ff00057c82 */ /* 0x000fe20008000000 */
[----:B------:R-:W-:Y:S01]  /*1d90*/  UMOV UR4, URZ ;  /* 0x000000ff00047c82 */ /* 0x000fe20008000000 */
[----:B------:R-:W-:-:S02]  /*1da0*/  UIADD3.X UR51, UPT, UPT, UR5, 0x40004040, URZ, UP0, !UPT ;  /* 0x4000404005337890 */ /* 0x000fc400087fe4ff */
[----:B------:R-:W-:Y:S02]  /*1db0*/  UIADD3 UR48, UP0, UPT, UR18, 0x2, URZ ;  /* 0x0000000212307890 */ /* 0x000fe4000ff1e0ff */
[----:B------:R-:W-:Y:S02]  /*1dc0*/  UIADD3.64 UR24, UPT, UPT, UR50, 0x2, URZ ;  /* 0x0000000232187897 */ /* 0x000fe4000fffe0ff */
[----:B------:R-:W-:Y:S02]  /*1dd0*/  UIADD3.X UR49, UPT, UPT, UR4, 0x40004040, URZ, UP0, !UPT ;  /* 0x4000404004317890 */ /* 0x000fe400087fe4ff */
[----:B------:R-:W-:Y:S02]  /*1de0*/  UIADD3.64 UR28, UPT, UPT, UR50, 0x4, URZ ;  /* 0x00000004321c7897 */ /* 0x000fe4000fffe0ff */
[----:B------:R-:W-:Y:S02]  /*1df0*/  UIADD3.64 UR4, UPT, UPT, UR48, 0x2, URZ ;  /* 0x0000000230047897 */ /* 0x000fe4000fffe0ff */
[----:B------:R-:W-:-:S02]  /*1e00*/  UIADD3.64 UR26, UPT, UPT, UR48, 0x4, URZ ;  /* 0x00000004301a7897 */ /* 0x000fc4000fffe0ff */
[----:B------:R-:W-:Y:S02]  /*1e10*/  UIADD3.64 UR34, UPT, UPT, UR50, 0x3fe, URZ ;  /* 0x000003fe32227897 */ /* 0x000fe4000fffe0ff */
[----:B------:R-:W-:Y:S02]  /*1e20*/  UIADD3.64 UR30, UPT, UPT, UR48, 0x1fe, URZ ;  /* 0x000001fe301e7897 */ /* 0x000fe4000fffe0ff */
[----:B------:R-:W-:Y:S02]  /*1e30*/  UIADD3.64 UR38, UPT, UPT, UR50, 0x400, URZ ;  /* 0x0000040032267897 */ /* 0x000fe4000fffe0ff */
[----:B------:R-:W-:Y:S02]  /*1e40*/  UIADD3.64 UR36, UPT, UPT, UR48, 0x200, URZ ;  /* 0x0000020030247897 */ /* 0x000fe4000fffe0ff */
[----:B------:R-:W-:Y:S02]  /*1e50*/  UIADD3.64 UR42, UPT, UPT, UR50, 0x402, URZ ;  /* 0x00000402322a7897 */ /* 0x000fe4000fffe0ff */
[----:B------:R-:W-:Y:S01]  /*1e60*/  UIADD3.64 UR40, UPT, UPT, UR48, 0x202, URZ ;  /* 0x0000020230287897 */ /* 0x000fe2000fffe0ff */
[----:B------:R-:W-:Y:S01]  /*1e70*/  UMOV UR20, 0x0 ;  /* 0x0000000000147882 */ /* 0x000fe20000000000 */
[----:B------:R-:W-:Y:S01]  /*1e80*/  UMOV UR21, 0x4200490 ;  /* 0x0420049000157882 */ /* 0x000fe20000000000 */
[----:B------:R-:W-:Y:S01]  /*1e90*/  UIADD3.64 UR46, UPT, UPT, UR50, 0x404, URZ ;  /* 0x00000404322e7897 */ /* 0x000fe2000fffe0ff */
[----:B------:R-:W-:Y:S01]  /*1ea0*/  UMOV UR17, 0x40004040 ;  /* 0x4000404000117882 */ /* 0x000fe20000000000 */
[----:B------:R-:W-:Y:S01]  /*1eb0*/  UIADD3.64 UR44, UPT, UPT, UR48, 0x204, URZ ;  /* 0x00000204302c7897 */ /* 0x000fe2000fffe0ff */
[----:B------:R-:W-:Y:S01]  /*1ec0*/  UMOV UR19, 0x40004040 ;  /* 0x4000404000137882 */ /* 0x000fe20000000000 */
[----:B------:R-:W-:Y:S01]  /*1ed0*/  UMOV UR52, 0x0 ;  /* 0x0000000000347882 */ /* 0x000fe20000000000 */
[----:B------:R-:W-:Y:S01]  /*1ee0*/  UMOV UR53, 0x4200490 ;  /* 0x0420049000357882 */ /* 0x000fe20000000000 */
[----:B------:R-:W-:Y:S01]  /*1ef0*/  UMOV UR54, 0x0 ;  /* 0x0000000000367882 */ /* 0x000fe20000000000 */
[----:B------:R-:W-:Y:S01]  /*1f00*/  UMOV UR55, 0x4200490 ;  /* 0x0420049000377882 */ /* 0x000fe20000000000 */
[----:B------:R2:W-:Y:S01]  /*1f10*/  UTCHMMA gdesc[UR18], gdesc[UR16], tmem[UR10], tmem[UR20], idesc[UR21], !UPT ;  /* 0x00ff1410120075ea */ /* 0x0005e2000f80000a */
[----:B------:R-:W-:Y:S01]  /*1f20*/  UMOV UR56, 0x0 ;  /* 0x0000000000387882 */ /* 0x000fe20000000000 */
[----:B------:R-:W-:Y:S01]  /*1f30*/  UMOV UR57, 0x4200490 ;  /* 0x0420049000397882 */ /* 0x000fe20000000000 */
[----:B------:R2:W-:Y:S01]  /*1f40*/  UTCHMMA gdesc[UR48], gdesc[UR50], tmem[UR10], tmem[UR52], idesc[UR53], UPT ;  /* 0x00ff3432300075ea */ /* 0x0005e2000b80000a */
        /* <DEDUP_REMOVED lines=12> */
[----:B------:R2:W-:Y:S01]  /*2010*/  UTCHMMA gdesc[UR40], gdesc[UR42], tmem[UR10], tmem[UR62], idesc[UR63], UPT ;  /* 0x00ff3e2a280075ea */ /* 0x0005e2000b80000a */
[----:B------:R2:W-:Y:S01]  /*2020*/  UTCHMMA gdesc[UR44], gdesc[UR46], tmem[UR10], tmem[UR64], idesc[UR65], UPT ;  /* 0x00ff402e2c0075ea */ /* 0x0005e2000b80000a */
[----:B------:R-:W-:Y:S01]  /*2030*/  NOP ;  /* 0x0000000000007918 */ /* 0x000fe20000000000 */
.L_x_61:
[----:B------:R-:W-:Y:S01]  /*2040*/  ELECT P0, URZ, PT ;  /* 0x0000000000ff782f */ /* 0x000fe20003800000 */
[----:B--2---:R-:W-:Y:S01]  /*2050*/  UMOV UR4, UR6 ;  /* 0x0000000600047c82 */ /* 0x004fe20008000000 */
[----:B------:R-:W-:Y:S02]  /*2060*/  UMOV UR5, URZ ;  /* 0x000000ff00057c82 */ /* 0x000fe40008000000 */
[----:B------:R-:W-:-:S13]  /*2070*/  ISETP.LT.U32.AND P0, PT, R68, 0x20, P0 ;  /* 0x000000204400780c */ /* 0x000fda0000701070 */
[----:B------:R-:W-:Y:S01]  /*2080*/  VOTEU.ANY UP0, P0 ;  /* 0x0000000000ff7886 */ /* 0x000fe20000000100 */
[----:B------:R-:W-:Y:S01]  /*2090*/  VOTEU.ANY UP1, P0 ;  /* 0x0000000000ff7886 */ /* 0x000fe20000020100 */
[----:B------:R-:W-:-:S03]  /*20a0*/  ISETP.GE.U32.AND P0, PT, R10, 0x81, PT ;  /* 0x000000810a00780c */ /* 0x000fc60003f06070 */
[----:B------:R-:W-:Y:S02]  /*20b0*/  @UP0 UMOV UR4, UR4 ;  /* 0x0000000400040c82 */ /* 0x000fe40008000000 */
[----:B------:R2:W-:Y:S01]  /*20c0*/  @UP1 UTCBAR [UR4], URZ ;  /* 0x000000ff040013e9 */ /* 0x0005e200080000ff */
[----:B------:R-:W-:Y:S06]  /*20d0*/  BAR.SYNC.DEFER_BLOCKING 0x0 ;  /* 0x0000000000007b1d */ /* 0x000fec0000010000 */
[----:B------:R-:W3:Y:S02]  /*20e0*/  SYNCS.PHASECHK.TRANS64.TRYWAIT P1, [UR11+0x30020], RZ ;  /* 0x030020ffff0075a7 */ /* 0x000ee4000802110b */
[----:B--23--:R-:W-:Y:S05]  /*20f0*/  @!P1 BRA `(.L_x_62) ;  /* 0x00000010002c9947 */ /* 0x00cfea0003800000 */
.L_x_79:
[----:B------:R-:W-:Y:S01]  /*2100*/  IMAD.MOV.U32 R2, RZ, RZ, RZ ;  /* 0x000000ffff027224 */ /* 0x000fe200078e00ff */
[----:B------:R-:W-:Y:S06]  /*2110*/  @!P0 BRA `(.L_x_59) ;  /* 0x0000000400d48947 */ /* 0x000fec0003800000 */
[----:B------:R-:W2:Y:S01]  /*2120*/  LDCU UR34, c[0x0][0x3a0] ;  /* 0x00007400ff2277ac */ /* 0x000ea20008000800 */
[----:B------:R-:W-:Y:S01]  /*2130*/  UMOV UR35, 0x80 ;  /* 0x0000008000237882 */ /* 0x000fe20000000000 */
[----:B------:R-:W-:-:S05]  /*2140*/  UMOV UR15, 0x1 ;  /* 0x00000001000f7882 */ /* 0x000fca0000000000 */
.L_x_66:
[----:B------:R-:W-:Y:S01]  /*2150*/  BAR.SYNC.DEFER_BLOCKING 0x0 ;  /* 0x0000000000007b1d */ /* 0x000fe20000010000 */
[----:B------:R-:W-:Y:S01]  /*2160*/  ULEA UR42, UR15, UR11, 0x3 ;  /* 0x0000000b0f2a7291 */ /* 0x000fe2000f8e18ff */
[----:B------:R-:W-:Y:S01]  /*2170*/  @!P3 IMAD.MOV.U32 R3, RZ, RZ, 0xc000 ;  /* 0x0000c000ff03b424 */ /* 0x000fe200078e00ff */
[----:B------:R-:W-:Y:S01]  /*2180*/  ELECT P1, URZ, PT ;  /* 0x0000000000ff782f */ /* 0x000fe20003820000 */
[----:B------:R-:W-:-:S03]  /*2190*/  ULEA UR4, UR15, UR11, 0xe ;  /* 0x0000000b0f047291 */ /* 0x000fc6000f8e70ff */
[----:B------:R-:W-:Y:S01]  /*21a0*/  ISETP.LT.U32.AND P1, PT, R68, 0x40, P1 ;  /* 0x000000404400780c */ /* 0x000fe20000f21070 */
[----:B------:R-:W-:Y:S02]  /*21b0*/  ULOP3.LUT UR5, UR14, 0x1, URZ, 0xc0, !UPT ;  /* 0x000000010e057892 */ /* 0x000fe4000f8ec0ff */
[----:B------:R-:W-:Y:S02]  /*21c0*/  UIADD3 UR16, UPT, UPT, UR4, 0x20000, URZ ;  /* 0x0002000004107890 */ /* 0x000fe4000fffe0ff */
[----:B------:R-:W-:Y:S02]  /*21d0*/  ULEA UR22, UR5, UR35, 0x6 ;  /* 0x0000002305167291 */ /* 0x000fe4000f8e30ff */
[----:B------:R-:W-:Y:S01]  /*21e0*/  ULEA UR20, UR5, UR16, 0xd ;  /* 0x0000001005147291 */ /* 0x000fe2000f8e68ff */
[----:B------:R-:W-:Y:S01]  /*21f0*/  ELECT P0, URZ, PT ;  /* 0x0000000000ff782f */ /* 0x000fe20003800000 */
[----:B------:R-:W-:-:S04]  /*2200*/  ULEA UR17, UR15, UR11, 0xf ;  /* 0x0000000b0f117291 */ /* 0x000fc8000f8e78ff */
[----:B------:R-:W-:Y:S01]  /*2210*/  VOTEU.ANY UP0, P1 ;  /* 0x0000000000ff7886 */ /* 0x000fe20000800100 */
[----:B------:R-:W-:Y:S01]  /*2220*/  ISETP.LT.U32.AND P0, PT, R68, 0x40, P0 ;  /* 0x000000404400780c */ /* 0x000fe20000701070 */
[----:B------:R-:W-:Y:S01]  /*2230*/  ULEA UR4, UR5, UR17, 0xe ;  /* 0x0000001105047291 */ /* 0x000fe2000f8e70ff */
[----:B------:R3:W-:Y:S02]  /*2240*/  @!P3 SYNCS.ARRIVE.TRANS64 RZ, [UR42+0x30000], R3 ;  /* 0x03000003ffffb9a7 */ /* 0x0007e4000800002a */
[----:B------:R-:W-:Y:S01]  /*2250*/  @UP0 UIADD3 UR21, UPT, UPT, UR42, 0x30000, URZ ;  /* 0x000300002a150890 */ /* 0x000fe2000fffe0ff */
[----:B------:R-:W-:Y:S01]  /*2260*/  VOTEU.ANY UP0, P1 ;  /* 0x0000000000ff7886 */ /* 0x000fe20000800100 */
[----:B------:R-:W-:Y:S01]  /*2270*/  BAR.SYNC.DEFER_BLOCKING 0x0 ;  /* 0x0000000000007b1d */ /* 0x000fe20000010000 */
[----:B---3--:R-:W-:-:S06]  /*2280*/  IMAD.U32 R3, R2, -0x80000000, RZ ;  /* 0x8000000002037824 */ /* 0x008fcc00078e00ff */
[----:B------:R-:W-:Y:S01]  /*2290*/  VOTEU.ANY UP1, P0 ;  /* 0x0000000000ff7886 */ /* 0x000fe20000020100 */
[----:B------:R-:W-:-:S04]  /*22a0*/  UMOV UR6, UR22 ;  /* 0x0000001600067c82 */ /* 0x000fc80008000000 */
[----:B------:R-:W-:Y:S01]  /*22b0*/  @UP1 UIADD3 UR5, UPT, UPT, UR42, 0x30000, URZ ;  /* 0x000300002a051890 */ /* 0x000fe2000fffe0ff */
[----:B------:R-:W-:Y:S01]  /*22c0*/  VOTEU.ANY UP1, P0 ;  /* 0x0000000000ff7886 */ /* 0x000fe20000020100 */
[----:B------:R3:W-:Y:S01]  /*22d0*/  @UP0 UTMALDG.2D [UR20], [UR8] ;  /* 0x00000014080005b4 */ /* 0x0007e20008008000 */
[----:B------:R-:W-:Y:S01]  /*22e0*/  UISETP.NE.U32.AND UP0, UPT, UR14, URZ, UPT ;  /* 0x000000ff0e00728c */ /* 0x000fe2000bf05070 */
[----:B------:R4:W-:Y:S06]  /*22f0*/  MEMBAR.ALL.CTA ;  /* 0x0000000000007992 */ /* 0x0009ec0000008000 */
[----:B----4-:R-:W4:Y:S02]  /*2300*/  FENCE.VIEW.ASYNC.S ;  /* 0x00000000000073c6 */ /* 0x010f240000000000 */
[----:B----4-:R-:W-:Y:S06]  /*2310*/  BAR.SYNC.DEFER_BLOCKING 0x0 ;  /* 0x0000000000007b1d */ /* 0x010fec0000010000 */
[----:B------:R3:W-:Y:S02]  /*2320*/  @UP1 UTMALDG.2D [UR4], [UR32] ;  /* 0x00000004200015b4 */ /* 0x0007e40008008000 */
[----:B------:R-:W-:Y:S06]  /*2330*/  BAR.SYNC.DEFER_BLOCKING 0x0 ;  /* 0x0000000000007b1d */ /* 0x000fec0000010000 */
[----:B------:R-:W4:Y:S02]  /*2340*/  SYNCS.PHASECHK.TRANS64.TRYWAIT P0, [UR42+0x30000], R3 ;  /* 0x03000003ff0075a7 */ /* 0x000f24000800112a */
[----:B---34-:R-:W-:Y:S05]  /*2350*/  @!P0 BRA `(.L_x_63) ;  /* 0x0000000c00a08947 */ /* 0x018fea0003800000 */
.L_x_80:
[----:B------:R-:W-:Y:S05]  /*2360*/  BRA.U UP0, `(.L_x_64) ;  /* 0x0000000100f47547 */ /* 0x000fea000b800000 */
[----:B------:R-:W-:Y:S02]  /*2370*/  USHF.R.U32.HI UR20, URZ, 0x4, UR16 ;  /* 0x00000004ff147899 */ /* 0x000fe40008011610 */
[----:B------:R-:W-:Y:S02]  /*2380*/  USHF.R.U32.HI UR24, URZ, 0x4, UR17 ;  /* 0x00000004ff187899 */ /* 0x000fe40008011611 */
[----:B------:R-:W-:Y:S02]  /*2390*/  USGXT.U32 UR20, UR20, 0xe ;  /* 0x0000000e1414789a */ /* 0x000fe40008000000 */
[----:B------:R-:W-:Y:S02]  /*23a0*/  USGXT.U32 UR24, UR24, 0xe ;  /* 0x0000000e1818789a */ /* 0x000fe40008000000 */
[----:B------:R-:W-:Y:S02]  /*23b0*/  UIADD3 UR28, UP0, UPT, UR20, 0x2, URZ ;  /* 0x00000002141c7890 */ /* 0x000fe4000ff1e0ff */
[----:B------:R-:W-:Y:S01]  /*23c0*/  UIADD3 UR26, UP1, UPT, UR24, 0x2, URZ ;  /* 0x00000002181a7890 */ /* 0x000fe2000ff3e0ff */
[----:B------:R-:W-:Y:S01]  /*23d0*/  UMOV UR4, URZ ;  /* 0x000000ff00047c82 */ /* 0x000fe20008000000 */
[----:B------:R-:W-:Y:S01]  /*23e0*/  UMOV UR5, URZ ;  /* 0x000000ff00057c82 */ /* 0x000fe20008000000 */
[----:B------:R-:W-:-:S02]  /*23f0*/  UIADD3.X UR29, UPT, UPT, UR4, 0x40004040, URZ, UP0, !UPT ;  /* 0x40004040041d7890 */ /* 0x000fc400087fe4ff */
[----:B------:R-:W-:Y:S02]  /*2400*/  UIADD3 UR44, UP3, UPT, UR28, 0x2, URZ ;  /* 0x000000021c2c7890 */ /* 0x000fe4000ff7e0ff */
[----:B------:R-:W-:Y:S02]  /*2410*/  UIADD3.X UR27, UPT, UPT, UR5, 0x40004040, URZ, UP1, !UPT ;  /* 0x40004040051b7890 */ /* 0x000fe40008ffe4ff */
[----:B------:R-:W-:Y:S02]  /*2420*/  UIADD3 UR46, UP2, UPT, UR26, 0x2, URZ ;  /* 0x000000021a2e7890 */ /* 0x000fe4000ff5e0ff */
[----:B------:R-:W-:Y:S02]  /*2430*/  UIADD3 UR48, UP6, UPT, UR28, 0x4, URZ ;  /* 0x000000041c307890 */ /* 0x000fe4000ffde0ff */
[----:B------:R-:W-:Y:S02]  /*2440*/  UIADD3 UR50, UP5, UPT, UR26, 0x4, URZ ;  /* 0x000000041a327890 */ /* 0x000fe4000ffbe0ff */
[----:B------:R-:W-:-:S02]  /*2450*/  UIADD3 UR52, UP1, UPT, UR28, 0x1fe, URZ ;  /* 0x000001fe1c347890 */ /* 0x000fc4000ff3e0ff */
[----:B------:R-:W-:Y:S02]  /*2460*/  UIADD3 UR54, UP0, UPT, UR26, 0x3fe, URZ ;  /* 0x000003fe1a367890 */ /* 0x000fe4000ff1e0ff */
[----:B------:R-:W-:Y:S02]  /*2470*/  UIADD3.X UR45, UPT, UPT, UR29, URZ, URZ, UP3, !UPT ;  /* 0x000000ff1d2d7290 */ /* 0x000fe40009ffe4ff */
[----:B------:R-:W-:Y:S02]  /*2480*/  UIADD3 UR56, UP4, UPT, UR28, 0x200, URZ ;  /* 0x000002001c387890 */ /* 0x000fe4000ff9e0ff */
[----:B------:R-:W-:Y:S02]  /*2490*/  UIADD3 UR58, UP3, UPT, UR26, 0x400, URZ ;  /* 0x000004001a3a7890 */ /* 0x000fe4000ff7e0ff */
[----:B------:R-:W-:Y:S02]  /*24a0*/  UIADD3.X UR47, UPT, UPT, UR27, URZ, URZ, UP2, !UPT ;  /* 0x000000ff1b2f7290 */ /* 0x000fe400097fe4ff */
[----:B------:R-:W-:-:S02]  /*24b0*/  UIADD3.X UR49, UPT, UPT, UR29, URZ, URZ, UP6, !UPT ;  /* 0x000000ff1d317290 */ /* 0x000fc4000b7fe4ff */
[----:B------:R-:W-:Y:S02]  /*24c0*/  UIADD3 UR60, UP2, UPT, UR28, 0x202, URZ ;  /* 0x000002021c3c7890 */ /* 0x000fe4000ff5e0ff */
[----:B------:R-:W-:Y:S02]  /*24d0*/  UIADD3 UR62, UP6, UPT, UR26, 0x402, URZ ;  /* 0x000004021a3e7890 */ /* 0x000fe4000ffde0ff */
[----:B------:R-:W-:Y:S02]  /*24e0*/  UIADD3.X UR51, UPT, UPT, UR27, URZ, URZ, UP5, !UPT ;  /* 0x000000ff1b337290 */ /* 0x000fe4000affe4ff */
[----:B------:R-:W-:Y:S02]  /*24f0*/  UIADD3.X UR53, UPT, UPT, UR29, URZ, URZ, UP1, !UPT ;  /* 0x000000ff1d357290 */ /* 0x000fe40008ffe4ff */
[----:B------:R-:W-:Y:S02]  /*2500*/  UIADD3 UR4, UP5, UPT, UR28, 0x204, URZ ;  /* 0x000002041c047890 */ /* 0x000fe4000ffbe0ff */
[----:B------:R-:W-:-:S02]  /*2510*/  UIADD3 UR30, UP1, UPT, UR26, 0x404, URZ ;  /* 0x000004041a1e7890 */ /* 0x000fc4000ff3e0ff */
[----:B------:R-:W-:Y:S02]  /*2520*/  UIADD3.X UR55, UPT, UPT, UR27, URZ, URZ, UP0, !UPT ;  /* 0x000000ff1b377290 */ /* 0x000fe400087fe4ff */
[----:B------:R-:W-:Y:S02]  /*2530*/  UIADD3.X UR57, UPT, UPT, UR29, URZ, URZ, UP4, !UPT ;  /* 0x000000ff1d397290 */ /* 0x000fe4000a7fe4ff */
[----:B------:R-:W-:Y:S02]  /*2540*/  UIADD3.X UR59, UPT, UPT, UR27, URZ, URZ, UP3, !UPT ;  /* 0x000000ff1b3b7290 */ /* 0x000fe40009ffe4ff */
[----:B------:R-:W-:Y:S02]  /*2550*/  UIADD3.X UR61, UPT, UPT, UR29, URZ, URZ, UP2, !UPT ;  /* 0x000000ff1d3d7290 */ /* 0x000fe400097fe4ff */
[----:B------:R-:W-:Y:S01]  /*2560*/  UIADD3.X UR63, UPT, UPT, UR27, URZ, URZ, UP6, !UPT ;  /* 0x000000ff1b3f7290 */ /* 0x000fe2000b7fe4ff */
[----:B------:R-:W-:Y:S01]  /*2570*/  UMOV UR18, 0x0 ;  /* 0x0000000000127882 */ /* 0x000fe20000000000 */
[----:B------:R-:W-:Y:S01]  /*2580*/  UMOV UR19, 0x4200490 ;  /* 0x0420049000137882 */ /* 0x000fe20000000000 */
[----:B------:R-:W-:Y:S01]  /*2590*/  UMOV UR21, 0x40004040 ;  /* 0x4000404000157882 */ /* 0x000fe20000000000 */
[----:B------:R-:W-:Y:S01]  /*25a0*/  UMOV UR25, 0x40004040 ;  /* 0x4000404000197882 */ /* 0x000fe20000000000 */
[----:B------:R-:W-:Y:S01]  /*25b0*/  UIADD3.X UR5, UPT, UPT, UR29, URZ, URZ, UP5, !UPT ;  /* 0x000000ff1d057290 */ /* 0x000fe2000affe4ff */
[----:B------:R3:W-:Y:S01]  /*25c0*/  UTCHMMA gdesc[UR20], gdesc[UR24], tmem[UR10], tmem[UR18], idesc[UR19], UPT ;  /* 0x00ff1218140075ea */ /* 0x0007e2000b80000a */
[----:B------:R-:W-:Y:S01]  /*25d0*/  UIADD3.X UR31, UPT, UPT, UR27, URZ, URZ, UP1, !UPT ;  /* 0x000000ff1b1f7290 */ /* 0x000fe20008ffe4ff */
[----:B------:R-:W-:Y:S01]  /*25e0*/  UMOV UR16, 0x0 ;  /* 0x0000000000107882 */ /* 0x000fe20000000000 */
[----:B------:R-:W-:Y:S01]  /*25f0*/  UMOV UR17, 0x4200490 ;  /* 0x0420049000117882 */ /* 0x000fe20000000000 */
[----:B------:R-:W-:Y:S01]  /*2600*/  UMOV UR40, 0x0 ;  /* 0x0000000000287882 */ /* 0x000fe20000000000 */
[----:B------:R-:W-:Y:S01]  /*2610*/  UMOV UR41, 0x4200490 ;  /* 0x0420049000297882 */ /* 0x000fe20000000000 */
        /* <DEDUP_REMOVED lines=18> */
.L_x_64:
[----:B------:R-:W-:Y:S01]  /*2740*/  ELECT P0, URZ, PT ;  /* 0x0000000000ff782f */ /* 0x000fe20003800000 */
[----:B---3--:R-:W-:-:S03]  /*2750*/  UIADD3 UR4, UPT, UPT, UR42, 0x30020, URZ ;  /* 0x000300202a047890 */ /* 0x008fc6000fffe0ff */
[----:B------:R-:W-:Y:S01]  /*2760*/  ISETP.LT.U32.AND P0, PT, R68, 0x20, P0 ;  /* 0x000000204400780c */ /* 0x000fe20000701070 */
[----:B------:R-:W-:-:S12]  /*2770*/  UMOV UR5, URZ ;  /* 0x000000ff00057c82 */ /* 0x000fd80008000000 */
[----:B------:R-:W-:Y:S01]  /*2780*/  VOTEU.ANY UP0, P0 ;  /* 0x0000000000ff7886 */ /* 0x000fe20000000100 */
[----:B------:R-:W-:-:S04]  /*2790*/  VOTEU.ANY UP1, P0 ;  /* 0x0000000000ff7886 */ /* 0x000fc80000020100 */
[----:B------:R-:W-:Y:S02]  /*27a0*/  @UP0 UMOV UR4, UR4 ;  /* 0x0000000400040c82 */ /* 0x000fe40008000000 */
[----:B------:R3:W-:Y:S01]  /*27b0*/  @UP1 UTCBAR [UR4], URZ ;  /* 0x000000ff040013e9 */ /* 0x0007e200080000ff */
[----:B------:R-:W-:Y:S06]  /*27c0*/  BAR.SYNC.DEFER_BLOCKING 0x0 ;  /* 0x0000000000007b1d */ /* 0x000fec0000010000 */
[----:B------:R-:W4:Y:S02]  /*27d0*/  SYNCS.PHASECHK.TRANS64.TRYWAIT P0, [UR42+0x30020], R3 ;  /* 0x03002003ff0075a7 */ /* 0x000f24000800112a */
[----:B---34-:R-:W-:Y:S05]  /*27e0*/  @!P0 BRA `(.L_x_65) ;  /* 0x0000000800888947 */ /* 0x018fea0003800000 */
.L_x_81:
[----:B------:R-:W-:Y:S02]  /*27f0*/  UIADD3 UR15, UPT, UPT, UR15, 0x1, URZ ;  /* 0x000000010f0f7890 */ /* 0x000fe4000fffe0ff */
[----:B------:R-:W-:Y:S02]  /*2800*/  UIADD3 UR35, UPT, UPT, UR35, 0x80, URZ ;  /* 0x0000008023237890 */ /* 0x000fe4000fffe0ff */
[----:B------:R-:W-:-:S04]  /*2810*/  UISETP.NE.U32.AND UP0, UPT, UR15, 0x4, UPT ;  /* 0x000000040f00788c */ /* 0x000fc8000bf05070 */
[----:B------:R-:W-:Y:S02]  /*2820*/  USEL UR15, UR15, URZ, UP0 ;  /* 0x000000ff0f0f7287 */ /* 0x000fe40008000000 */
[----:B------:R-:W-:Y:S02]  /*2830*/  USEL UR4, URZ, 0x1, UP0 ;  /* 0x00000001ff047887 */ /* 0x000fe40008000000 */
[----:B--2---:R-:W-:-:S04]  /*2840*/  UISETP.GE.AND UP0, UPT, UR35, UR34, UPT ;  /* 0x000000222300728c */ /* 0x004fc8000bf06270 */
[----:B------:R-:W-:-:S05]  /*2850*/  LOP3.LUT R2, R2, UR4, RZ, 0x3c, !PT ;  /* 0x0000000402027c12 */ /* 0x000fca000f8e3cff */
[----:B------:R-:W-:Y:S05]  /*2860*/  BRA.U !UP0, `(.L_x_66) ;  /* 0xfffffff908387547 */ /* 0x000fea000b83ffff */
.L_x_59:
[----:B---34-:R-:W-:Y:S06]  /*2870*/  BAR.SYNC.DEFER_BLOCKING 0x0 ;  /* 0x0000000000007b1d */ /* 0x018fec0000010000 */
[----:B------:R-:W-:Y:S04]  /*2880*/  BSSY.RECONVERGENT B5, `(.L_x_67) ;  /* 0x0000004000057945 */ /* 0x000fe80003800200 */
[----:B------:R-:W-:Y:S05]  /*2890*/  @P3 BRA `(.L_x_68) ;  /* 0x0000000000083947 */ /* 0x000fea0003800000 */
[----:B------:R-:W2:Y:S02]  /*28a0*/  SYNCS.CCTL.IV [UR11+0x30000] ;  /* 0x03000000ff0079b1 */ /* 0x000ea4000800000b */
[----:B--2---:R-:W2:Y:S02]  /*28b0*/  SYNCS.CCTL.IV [UR11+0x30020] ;  /* 0x03002000ff0079b1 */ /* 0x004ea4000800000b */
.L_x_68:
[----:B------:R-:W-:Y:S05]  /*28c0*/  BSYNC.RECONVERGENT B5 ;  /* 0x0000000000057941 */ /* 0x000fea0003800200 */
.L_x_67:
[----:B--2---:R-:W-:Y:S06]  /*28d0*/  BAR.SYNC.DEFER_BLOCKING 0x0 ;  /* 0x0000000000007b1d */ /* 0x004fec0000010000 */
[----:B------:R-:W-:Y:S04]  /*28e0*/  BSSY.RECONVERGENT B5, `(.L_x_69) ;  /* 0x0000004000057945 */ /* 0x000fe80003800200 */
[----:B------:R-:W-:Y:S05]  /*28f0*/  @P3 BRA `(.L_x_70) ;  /* 0x0000000000083947 */ /* 0x000fea0003800000 */
[----:B------:R-:W2:Y:S02]  /*2900*/  SYNCS.CCTL.IV [UR11+0x30008] ;  /* 0x03000800ff0079b1 */ /* 0x000ea4000800000b */
[----:B--2---:R-:W2:Y:S02]  /*2910*/  SYNCS.CCTL.IV [UR11+0x30028] ;  /* 0x03002800ff0079b1 */ /* 0x004ea4000800000b */
.L_x_70:
[----:B------:R-:W-:Y:S05]  /*2920*/  BSYNC.RECONVERGENT B5 ;  /* 0x0000000000057941 */ /* 0x000fea0003800200 */
.L_x_69:
[----:B--2---:R-:W-:Y:S06]  /*2930*/  BAR.SYNC.DEFER_BLOCKING 0x0 ;  /* 0x0000000000007b1d */ /* 0x004fec0000010000 */
[----:B------:R-:W-:Y:S04]  /*2940*/  BSSY.RECONVERGENT B5, `(.L_x_71) ;  /* 0x0000004000057945 */ /* 0x000fe80003800200 */
[----:B------:R-:W-:Y:S05]  /*2950*/  @P3 BRA `(.L_x_72) ;  /* 0x0000000000083947 */ /* 0x000fea0003800000 */
[----:B------:R-:W2:Y:S02]  /*2960*/  SYNCS.CCTL.IV [UR11+0x30010] ;  /* 0x03001000ff0079b1 */ /* 0x000ea4000800000b */
[----:B--2---:R-:W2:Y:S02]  /*2970*/  SYNCS.CCTL.IV [UR11+0x30030] ;  /* 0x03003000ff0079b1 */ /* 0x004ea4000800000b */
.L_x_72:
[----:B------:R-:W-:Y:S05]  /*2980*/  BSYNC.RECONVERGENT B5 ;  /* 0x0000000000057941 */ /* 0x000fea0003800200 */
.L_x_71:
[----:B--2---:R-:W-:Y:S06]  /*2990*/  BAR.SYNC.DEFER_BLOCKING 0x0 ;  /* 0x0000000000007b1d */ /* 0x004fec0000010000 */
[----:B------:R-:W-:Y:S04]  /*29a0*/  BSSY.RECONVERGENT B5, `(.L_x_73) ;  /* 0x0000004000057945 */ /* 0x000fe80003800200 */
[----:B------:R-:W-:Y:S05]  /*29b0*/  @P3 BRA `(.L_x_74) ;  /* 0x0000000000083947 */ /* 0x000fea0003800000 */
[----:B------:R-:W2:Y:S02]  /*29c0*/  SYNCS.CCTL.IV [UR11+0x30018] ;  /* 0x03001800ff0079b1 */ /* 0x000ea4000800000b */
[----:B--2---:R-:W2:Y:S02]  /*29d0*/  SYNCS.CCTL.IV [UR11+0x30038] ;  /* 0x03003800ff0079b1 */ /* 0x004ea4000800000b */
.L_x_74:
[----:B------:R-:W-:Y:S05]  /*29e0*/  BSYNC.RECONVERGENT B5 ;  /* 0x0000000000057941 */ /* 0x000fea0003800200 */
.L_x_73:
[----:B------:R-:W-:Y:S01]  /*29f0*/  USHF.L.U32 UR4, UR14, 0x15, URZ ;  /* 0x000000150e047899 */ /* 0x000fe200080006ff */
[C---:B------:R-:W-:Y:S01]  /*2a00*/  IMAD.SHL.U32 R4, R0.reuse, 0x80, RZ ;  /* 0x0000008000047824 */ /* 0x040fe200078e00ff */
[----:B------:R-:W-:Y:S01]  /*2a10*/  ELECT P0, URZ, PT ;  /* 0x0000000000ff782f */ /* 0x000fe20003800000 */
[C---:B------:R-:W-:Y:S01]  /*2a20*/  IMAD.SHL.U32 R2, R0.reuse, 0x40, RZ ;  /* 0x0000004000027824 */ /* 0x040fe200078e00ff */
[----:B------:R-:W-:Y:S01]  /*2a30*/  ULOP3.LUT UR4, UR4, 0x600000, URZ, 0xc0, !UPT ;  /* 0x0060000004047892 */ /* 0x000fe2000f8ec0ff */
[----:B------:R-:W-:Y:S01]  /*2a40*/  IMAD.SHL.U32 R3, R0, 0x10, RZ ;  /* 0x0000001000037824 */ /* 0x000fe200078e00ff */
[----:B------:R-:W-:Y:S01]  /*2a50*/  LOP3.LUT R5, R4, 0x780, RZ, 0xc0, !PT ;  /* 0x0000078004057812 */ /* 0x000fe200078ec0ff */
[----:B------:R-:W-:Y:S01]  /*2a60*/  IMAD.SHL.U32 R0, R0, 0x200, RZ ;  /* 0x0000020000007824 */ /* 0x000fe200078e00ff */
[----:B------:R-:W-:Y:S01]  /*2a70*/  LOP3.LUT R2, R2, 0x1800, RZ, 0xc0, !PT ;  /* 0x0000180002027812 */ /* 0x000fe200078ec0ff */
[----:B------:R-:W-:Y:S01]  /*2a80*/  UIADD3 UR4, UPT, UPT, UR10, UR4, URZ ;  /* 0x000000040a047290 */ /* 0x000fe2000fffe0ff */
[----:B------:R-:W-:Y:S01]  /*2a90*/  ISETP.LT.U32.AND P0, PT, R68, 0x40, P0 ;  /* 0x000000404400780c */ /* 0x000fe20000701070 */
[----:B------:R-:W-:Y:S01]  /*2aa0*/  ULOP3.LUT UR14, UR14, 0x1, URZ, 0xc0, !UPT ;  /* 0x000000010e0e7892 */ /* 0x000fe2000f8ec0ff */
[----:B------:R-:W-:Y:S01]  /*2ab0*/  LOP3.LUT R5, R5, 0x2000, R0, 0xf8, !PT ;  /* 0x0000200005057812 */ /* 0x000fe200078ef800 */
[----:B------:R-:W-:Y:S01]  /*2ac0*/  UMOV UR6, UR23 ;  /* 0x0000001700067c82 */ /* 0x000fe20008000000 */
[----:B------:R-:W-:Y:S01]  /*2ad0*/  LOP3.LUT R2, R2, 0x70, R3, 0xf8, !PT ;  /* 0x0000007002027812 */ /* 0x000fe200078ef803 */
[----:B------:R-:W-:-:S03]  /*2ae0*/  ULEA UR5, UR14, UR7, 0x6 ;  /* 0x000000070e057291 */ /* 0x000fc6000f8e30ff */
[----:B------:R-:W-:Y:S02]  /*2af0*/  LOP3.LUT R0, R5, R2, RZ, 0xfc, !PT ;  /* 0x0000000205007212 */ /* 0x000fe400078efcff */
[----:B-----5:R-:W-:Y:S01]  /*2b00*/  LDTM.16dp32bit_t0_t15.x64 R4, tmem[UR4] ;  /* 0x00000004000479ee */ /* 0x020fe20008b00000 */
[----:B------:R-:W3:Y:S01]  /*2b10*/  LDTM.16dp32bit_t16_t31.x64 R4, tmem[UR4+0x40] ;  /* 0x00004004000479ee */ /* 0x000ee20008b20000 */
[----:B------:R-:W-:Y:S01]  /*2b20*/  NOP ;  /* 0x0000000000007918 */ /* 0x000fe20000000000 */
[C---:B------:R-:W-:Y:S01]  /*2b30*/  LOP3.LUT R2, R0.reuse, 0x10, RZ, 0x3c, !PT ;  /* 0x0000001000027812 */ /* 0x040fe200078e3cff */
[----:B------:R-:W-:Y:S01]  /*2b40*/  ULEA UR4, UR14, UR11, 0xd ;  /* 0x0000000b0e047291 */ /* 0x000fe2000f8e68ff */
[----:B------:R-:W-:Y:S01]  /*2b50*/  LOP3.LUT R3, R0, 0x20, RZ, 0x3c, !PT ;  /* 0x0000002000037812 */ /* 0x000fe200078e3cff */
[----:B---3--:R-:W-:Y:S01]  /*2b60*/  VOTEU.ANY UP1, P0 ;  /* 0x0000000000ff7886 */ /* 0x008fe20000020100 */
[----:B------:R-:W-:Y:S01]  /*2b70*/  VOTEU.ANY UP0, P0 ;  /* 0x0000000000ff7886 */ /* 0x000fe20000000100 */
[----:B------:R-:W-:-:S02]  /*2b80*/  F2FP.BF16.F32.PACK_AB R4, R5, R4 ;  /* 0x000000040504723e */ /* 0x000fc400000010ff */
[----:B------:R-:W-:Y:S02]  /*2b90*/  F2FP.BF16.F32.PACK_AB R5, R7, R6 ;  /* 0x000000060705723e */ /* 0x000fe400000010ff */
[----:B------:R-:W-:Y:S02]  /*2ba0*/  F2FP.BF16.F32.PACK_AB R12, R13, R12 ;  /* 0x0000000c0d0c723e */ /* 0x000fe400000010ff */
[----:B------:R-:W-:Y:S02]  /*2bb0*/  F2FP.BF16.F32.PACK_AB R6, R9, R8 ;  /* 0x000000080906723e */ /* 0x000fe400000010ff */
[----:B------:R-:W-:Y:S02]  /*2bc0*/  F2FP.BF16.F32.PACK_AB R7, R11, R10 ;  /* 0x0000000a0b07723e */ /* 0x000fe400000010ff */
[----:B------:R-:W-:Y:S02]  /*2bd0*/  F2FP.BF16.F32.PACK_AB R13, R15, R14 ;  /* 0x0000000e0f0d723e */ /* 0x000fe400000010ff */
[----:B------:R-:W-:Y:S01]  /*2be0*/  F2FP.BF16.F32.PACK_AB R20, R21, R20 ;  /* 0x000000141514723e */ /* 0x000fe200000010ff */
[----:B--2---:R2:W-:Y:S01]  /*2bf0*/  STS.128 [R0+UR11], R4 ;  /* 0x0000000400007988 */ /* 0x0045e20008000c0b */
[----:B------:R-:W-:-:S02]  /*2c00*/  F2FP.BF16.F32.PACK_AB R14, R17, R16 ;  /* 0x00000010110e723e */ /* 0x000fc400000010ff */
[----:B------:R-:W-:Y:S02]  /*2c10*/  F2FP.BF16.F32.PACK_AB R15, R19, R18 ;  /* 0x00000012130f723e */ /* 0x000fe400000010ff */
[----:B------:R-:W-:Y:S02]  /*2c20*/  F2FP.BF16.F32.PACK_AB R21, R23, R22 ;  /* 0x000000161715723e */ /* 0x000fe400000010ff */
[----:B------:R-:W-:Y:S01]  /*2c30*/  F2FP.BF16.F32.PACK_AB R28, R29, R28 ;  /* 0x0000001c1d1c723e */ /* 0x000fe200000010ff */
[----:B------:R2:W-:Y:S01]  /*2c40*/  STS.128 [R2+UR11], R12 ;  /* 0x0000000c02007988 */ /* 0x0005e20008000c0b */
[----:B------:R-:W-:Y:S02]  /*2c50*/  F2FP.BF16.F32.PACK_AB R22, R25, R24 ;  /* 0x000000181916723e */ /* 0x000fe400000010ff */
[----:B------:R-:W-:Y:S02]  /*2c60*/  F2FP.BF16.F32.PACK_AB R23, R27, R26 ;  /* 0x0000001a1b17723e */ /* 0x000fe400000010ff */
[----:B------:R-:W-:-:S02]  /*2c70*/  F2FP.BF16.F32.PACK_AB R29, R31, R30 ;  /* 0x0000001e1f1d723e */ /* 0x000fc400000010ff */
[----:B------:R-:W-:Y:S01]  /*2c80*/  F2FP.BF16.F32.PACK_AB R36, R37, R36 ;  /* 0x000000242524723e */ /* 0x000fe200000010ff */
[----:B------:R2:W-:Y:S01]  /*2c90*/  STS.128 [R3+UR11], R20 ;  /* 0x0000001403007988 */ /* 0x0005e20008000c0b */
[----:B------:R-:W-:Y:S02]  /*2ca0*/  F2FP.BF16.F32.PACK_AB R30, R33, R32 ;  /* 0x00000020211e723e */ /* 0x000fe400000010ff */
[----:B------:R-:W-:Y:S02]  /*2cb0*/  F2FP.BF16.F32.PACK_AB R31, R35, R34 ;  /* 0x00000022231f723e */ /* 0x000fe400000010ff */
[----:B------:R-:W-:Y:S02]  /*2cc0*/  F2FP.BF16.F32.PACK_AB R37, R39, R38 ;  /* 0x000000262725723e */ /* 0x000fe400000010ff */
[----:B------:R-:W-:Y:S02]  /*2cd0*/  F2FP.BF16.F32.PACK_AB R44, R45, R44 ;  /* 0x0000002c2d2c723e */ /* 0x000fe400000010ff */
[----:B------:R-:W-:-:S02]  /*2ce0*/  LOP3.LUT R8, R0, 0x30, RZ, 0x3c, !PT ;  /* 0x0000003000087812 */ /* 0x000fc400078e3cff */
[----:B------:R-:W-:Y:S02]  /*2cf0*/  F2FP.BF16.F32.PACK_AB R38, R41, R40 ;  /* 0x000000282926723e */ /* 0x000fe400000010ff */
[----:B------:R-:W-:Y:S01]  /*2d00*/  F2FP.BF16.F32.PACK_AB R39, R43, R42 ;  /* 0x0000002a2b27723e */ /* 0x000fe200000010ff */
[----:B------:R2:W-:Y:S01]  /*2d10*/  STS.128 [R8+UR11], R28 ;  /* 0x0000001c08007988 */ /* 0x0005e20008000c0b */
[----:B------:R-:W-:Y:S02]  /*2d20*/  F2FP.BF16.F32.PACK_AB R45, R47, R46 ;  /* 0x0000002e2f2d723e */ /* 0x000fe400000010ff */
[----:B------:R-:W-:Y:S02]  /*2d30*/  F2FP.BF16.F32.PACK_AB R52, R53, R52 ;  /* 0x000000343534723e */ /* 0x000fe400000010ff */
[----:B------:R-:W-:Y:S02]  /*2d40*/  LOP3.LUT R9, R0, 0x40, RZ, 0x3c, !PT ;  /* 0x0000004000097812 */ /* 0x000fe400078e3cff */
[----:B------:R-:W-:-:S02]  /*2d50*/  F2FP.BF16.F32.PACK_AB R46, R49, R48 ;  /* 0x00000030312e723e */ /* 0x000fc400000010ff */
[----:B------:R-:W-:Y:S01]  /*2d60*/  F2FP.BF16.F32.PACK_AB R47, R51, R50 ;  /* 0x00000032332f723e */ /* 0x000fe200000010ff */
[----:B------:R2:W-:Y:S01]  /*2d70*/  STS.128 [R9+UR11], R36 ;  /* 0x0000002409007988 */ /* 0x0005e20008000c0b */
[----:B------:R-:W-:Y:S02]  /*2d80*/  F2FP.BF16.F32.PACK_AB R53, R55, R54 ;  /* 0x000000363735723e */ /* 0x000fe400000010ff */
[----:B------:R-:W-:Y:S02]  /*2d90*/  F2FP.BF16.F32.PACK_AB R60, R61, R60 ;  /* 0x0000003c3d3c723e */ /* 0x000fe400000010ff */
[----:B------:R-:W-:Y:S02]  /*2da0*/  LOP3.LUT R10, R0, 0x50, RZ, 0x3c, !PT ;  /* 0x00000050000a7812 */ /* 0x000fe400078e3cff */
[----:B------:R-:W-:Y:S02]  /*2db0*/  F2FP.BF16.F32.PACK_AB R54, R57, R56 ;  /* 0x000000383936723e */ /* 0x000fe400000010ff */
[----:B------:R-:W-:Y:S01]  /*2dc0*/  F2FP.BF16.F32.PACK_AB R55, R59, R58 ;  /* 0x0000003a3b37723e */ /* 0x000fe200000010ff */
[----:B------:R2:W-:Y:S01]  /*2dd0*/  STS.128 [R10+UR11], R44 ;  /* 0x0000002c0a007988 */ /* 0x0005e20008000c0b */
[----:B------:R-:W-:-:S02]  /*2de0*/  F2FP.BF16.F32.PACK_AB R61, R63, R62 ;  /* 0x0000003e3f3d723e */ /* 0x000fc400000010ff */
[C---:B------:R-:W-:Y:S02]  /*2df0*/  LOP3.LUT R11, R0.reuse, 0x60, RZ, 0x3c, !PT ;  /* 0x00000060000b7812 */ /* 0x040fe400078e3cff */
[----:B------:R-:W-:Y:S02]  /*2e00*/  F2FP.BF16.F32.PACK_AB R62, R65, R64 ;  /* 0x00000040413e723e */ /* 0x000fe400000010ff */
[----:B------:R-:W-:Y:S01]  /*2e10*/  F2FP.BF16.F32.PACK_AB R63, R67, R66 ;  /* 0x00000042433f723e */ /* 0x000fe200000010ff */
[----:B------:R2:W-:Y:S01]  /*2e20*/  STS.128 [R11+UR11], R52 ;  /* 0x000000340b007988 */ /* 0x0005e20008000c0b */
[----:B------:R-:W-:-:S05]  /*2e30*/  LOP3.LUT R16, R0, 0x70, RZ, 0x3c, !PT ;  /* 0x0000007000107812 */ /* 0x000fca00078e3cff */
[----:B------:R2:W-:Y:S01]  /*2e40*/  STS.128 [R16+UR11], R60 ;  /* 0x0000003c10007988 */ /* 0x0005e20008000c0b */
[----:B------:R3:W-:Y:S06]  /*2e50*/  MEMBAR.ALL.CTA ;  /* 0x0000000000007992 */ /* 0x0007ec0000008000 */
[----:B---3--:R-:W3:Y:S02]  /*2e60*/  FENCE.VIEW.ASYNC.S ;  /* 0x00000000000073c6 */ /* 0x008ee40000000000 */
[----:B---3--:R-:W-:Y:S06]  /*2e70*/  BAR.SYNC.DEFER_BLOCKING 0x0 ;  /* 0x0000000000007b1d */ /* 0x008fec0000010000 */
[----:B------:R2:W-:Y:S01]  /*2e80*/  @UP1 UTMASTG.2D [UR4], [UR12] ;  /* 0x000000040c0013b5 */ /* 0x0005e20008008000 */
[----:B------:R0:W-:Y:S01]  /*2e90*/  UTMACMDFLUSH ;  /* 0x00000000000079b7 */ /* 0x0001e20000000000 */
[----:B------:R-:W-:-:S04]  /*2ea0*/  DEPBAR.LE SB0, 0x0 ;  /* 0x000080000000791a */ /* 0x000fc80000000000 */
[----:B------:R-:W-:Y:S08]  /*2eb0*/  BAR.SYNC.DEFER_BLOCKING 0x0 ;  /* 0x0000000000007b1d */ /* 0x000ff00000010000 */
[----:B------:R-:W-:Y:S06]  /*2ec0*/  BAR.SYNC.DEFER_BLOCKING 0x0 ;  /* 0x0000000000007b1d */ /* 0x000fec0000010000 */
[----:B--2---:R-:W-:Y:S05]  /*2ed0*/  @P2 BRA `(.L_x_75) ;  /* 0x0000000000a02947 */ /* 0x004fea0003800000 */
[----:B------:R-:W2:Y:S01]  /*2ee0*/  S2UR UR5, SR_CgaCtaId ;  /* 0x00000000000579c3 */ /* 0x000ea20000008800 */
[----:B------:R-:W-:Y:S01]  /*2ef0*/  NOP ;  /* 0x0000000000007918 */ /* 0x000fe20000000000 */
[----:B------:R-:W-:Y:S01]  /*2f00*/  UMOV UR4, 0x50 ;  /* 0x0000005000047882 */ /* 0x000fe20000000000 */
[----:B------:R-:W-:Y:S02]  /*2f10*/  IMAD.U32 R0, RZ, RZ, UR10 ;  /* 0x0000000aff007e24 */ /* 0x000fe4000f8e00ff */
[----:B------:R-:W-:Y:S02]  /*2f20*/  IMAD.MOV.U32 R3, RZ, RZ, 0xf ;  /* 0x0000000fff037424 */ /* 0x000fe400078e00ff */
[----:B------:R-:W-:Y:S01]  /*2f30*/  IMAD.MOV.U32 R7, RZ, RZ, 0x1 ;  /* 0x00000001ff077424 */ /* 0x000fe200078e00ff */
[----:B------:R-:W-:-:S04]  /*2f40*/  LOP3.LUT R0, R0, 0xffff, RZ, 0xc0, !PT ;  /* 0x0000ffff00007812 */ /* 0x000fc800078ec0ff */
[----:B------:R-:W-:-:S05]  /*2f50*/  SHF.R.U32.HI R0, RZ, 0x5, R0 ;  /* 0x00000005ff007819 */ /* 0x000fca0000011600 */
[----:B------:R-:W-:Y:S01]  /*2f60*/  VIADD R2, R0, 0x10 ;  /* 0x0000001000027836 */ /* 0x000fe20000000000 */
[----:B------:R-:W-:Y:S01]  /*2f70*/  SHF.L.U32 R0, R3, R0, RZ ;  /* 0x0000000003007219 */ /* 0x000fe200000006ff */
[----:B--2---:R-:W-:-:S03]  /*2f80*/  ULEA UR6, UR5, UR4, 0x18 ;  /* 0x0000000405067291 */ /* 0x004fc6000f8ec0ff */
[----:B------:R-:W-:-:S04]  /*2f90*/  SHF.L.U32 R3, R7, R2, RZ ;  /* 0x0000000207037219 */ /* 0x000fc800000006ff */
[----:B------:R-:W-:Y:S02]  /*2fa0*/  LOP3.LUT R0, R3, R0, RZ, 0xfc, !PT ;  /* 0x0000000003007212 */ /* 0x000fe400078efcff */
[----:B------:R-:W2:Y:S02]  /*2fb0*/  LDS R5, [UR6] ;  /* 0x00000006ff057984 */ /* 0x000ea40008000800 */
[C---:B------:R-:W-:Y:S02]  /*2fc0*/  LOP3.LUT R2, R0.reuse, 0xffff, RZ, 0xc0, !PT ;  /* 0x0000ffff00027812 */ /* 0x040fe400078ec0ff */
[----:B--2---:R-:W-:-:S04]  /*2fd0*/  LOP3.LUT R3, R0, 0xffff, R5, 0x80, !PT ;  /* 0x0000ffff00037812 */ /* 0x004fc800078e8005 */
[----:B------:R-:W-:-:S13]  /*2fe0*/  ISETP.NE.AND P0, PT, R3, R2, PT ;  /* 0x000000020300720c */ /* 0x000fda0003f05270 */
[----:B------:R-:W-:Y:S05]  /*2ff0*/  @P0 BRA `(.L_x_76) ;  /* 0x0000000000500947 */ /* 0x000fea0003800000 */
[----:B------:R-:W-:Y:S02]  /*3000*/  SHF.R.U32.HI R5, RZ, 0x10, R5 ;  /* 0x00000010ff057819 */ /* 0x000fe40000011605 */
[----:B------:R-:W-:-:S04]  /*3010*/  SHF.R.U32.HI R2, RZ, 0x10, R0 ;  /* 0x00000010ff027819 */ /* 0x000fc80000011600 */
[----:B------:R-:W-:-:S04]  /*3020*/  LOP3.LUT R5, R5, R2, RZ, 0xc0, !PT ;  /* 0x0000000205057212 */ /* 0x000fc800078ec0ff */
[----:B------:R-:W-:-:S13]  /*3030*/  ISETP.NE.AND P0, PT, R5, R2, PT ;  /* 0x000000020500720c */ /* 0x000fda0003f05270 */
[----:B------:R-:W-:Y:S05]  /*3040*/  @P0 BRA `(.L_x_77) ;  /* 0x0000000000300947 */ /* 0x000fea0003800000 */
[----:B------:R-:W-:Y:S01]  /*3050*/  R2UR UR4, R0 ;  /* 0x00000000000472ca */ /* 0x000fe200000e0000 */
[----:B------:R-:W-:Y:S01]  /*3060*/  VOTEU.ANY UR5, UPT, PT ;  /* 0x0000000000057886 */ /* 0x000fe200038e0100 */
[----:B------:R-:W2:Y:S01]  /*3070*/  S2R R0, SR_LANEID ;  /* 0x0000000000007919 */ /* 0x000ea20000000000 */
[----:B------:R-:W-:-:S10]  /*3080*/  UFLO.U32 UR5, UR5 ;  /* 0x00000005000572bd */ /* 0x000fd400080e0000 */
[----:B------:R-:W-:-:S06]  /*3090*/  ULOP3.LUT UR4, URZ, UR4, URZ, 0x33, !UPT ;  /* 0x00000004ff047292 */ /* 0x000fcc000f8e33ff */
[----:B------:R-:W-:-:S04]  /*30a0*/  IMAD.U32 R2, RZ, RZ, UR4 ;  /* 0x00000004ff027e24 */ /* 0x000fc8000f8e00ff */
[----:B------:R-:W3:Y:S02]  /*30b0*/  REDUX UR7, R2 ;  /* 0x00000000020773c4 */ /* 0x000ee40000000000 */
[----:B------:R4:W-:Y:S01]  /*30c0*/  UTCATOMSWS.AND URZ, UR4 ;  /* 0x0000000400ff79e3 */ /* 0x0009e20008000000 */
[----:B--2---:R-:W-:Y:S01]  /*30d0*/  ISETP.EQ.U32.AND P0, PT, R0, UR5, PT ;  /* 0x0000000500007c0c */ /* 0x004fe2000bf02070 */
[----:B---3--:R-:W-:-:S12]  /*30e0*/  IMAD.U32 R0, RZ, RZ, UR7 ;  /* 0x00000007ff007e24 */ /* 0x008fd8000f8e00ff */
[----:B------:R4:W-:Y:S01]  /*30f0*/  @P0 ATOMS.AND RZ, [UR6], R0 ;  /* 0x00000000ffff098c */ /* 0x0009e2000a800006 */
[----:B------:R-:W-:Y:S05]  /*3100*/  BRA `(.L_x_75) ;  /* 0x0000000000147947 */ /* 0x000fea0003800000 */
.L_x_77:
[----:B------:R-:W-:-:S07]  /*3110*/  MOV R2, 0x3130 ;  /* 0x0000313000027802 */ /* 0x000fce0000000f00 */
[----:B-1----:R-:W-:Y:S05]  /*3120*/  CALL.REL.NOINC `($__internal_0_$__cuda_sm10x_tcgen05_guardrail_trap_col_being_dealloced_not_returned_by_alloc) ;  /* 0x0000000000447944 */ /* 0x002fea0003c00000 */
[----:B------:R-:W-:Y:S05]  /*3130*/  BRA `(.L_x_75) ;  /* 0x0000000000087947 */ /* 0x000fea0003800000 */
.L_x_76:
[----:B------:R-:W-:-:S07]  /*3140*/  MOV R2, 0x3160 ;  /* 0x0000316000027802 */ /* 0x000fce0000000f00 */
[----:B-1----:R-:W-:Y:S05]  /*3150*/  CALL.REL.NOINC `($__internal_2_$__cuda_sm10x_tcgen05_guardrail_trap_unallocated_columns_being_dealloced) ;  /* 0x0000000000507944 */ /* 0x002fea0003c00000 */
.L_x_75:
[----:B------:R-:W-:Y:S01]  /*3160*/  NOP ;  /* 0x0000000000007918 */ /* 0x000fe20000000000 */
[----:B----4-:R-:W-:Y:S05]  /*3170*/  EXIT ;  /* 0x000000000000794d */ /* 0x010fea0003800000 */
.L_x_60:
[----:B------:R-:W2:Y:S02]  /*3180*/  SYNCS.PHASECHK.TRANS64.TRYWAIT P0, [UR11+0x30000], RZ ;  /* 0x030000ffff0075a7 */ /* 0x000ea4000800110b */
[----:B--2---:R-:W-:Y:S05]  /*3190*/  @!P0 BRA `(.L_x_60) ;  /* 0xfffffffc00f88947 */ /* 0x004fea000383ffff */
[----:B------:R-:W-:Y:S05]  /*31a0*/  BRA `(.L_x_78) ;  /* 0xffffffe800d87947 */ /* 0x000fea000383ffff */
.L_x_62:
[----:B------:R-:W2:Y:S02]  /*31b0*/  SYNCS.PHASECHK.TRANS64.TRYWAIT P1, [UR11+0x30020], RZ ;  /* 0x030020ffff0075a7 */ /* 0x000ea4000802110b */
[----:B--2---:R-:W-:Y:S05]  /*31c0*/  @!P1 BRA `(.L_x_62) ;  /* 0xfffffffc00f89947 */ /* 0x004fea000383ffff */
[----:B------:R-:W-:Y:S05]  /*31d0*/  BRA `(.L_x_79) ;  /* 0xffffffec00c87947 */ /* 0x000fea000383ffff */
.L_x_63:
[----:B------:R-:W3:Y:S02]  /*31e0*/  SYNCS.PHASECHK.TRANS64.TRYWAIT P0, [UR42+0x30000], R3 ;  /* 0x03000003ff0075a7 */ /* 0x000ee4000800112a */
[----:B---3--:R-:W-:Y:S05]  /*31f0*/  @!P0 BRA `(.L_x_63) ;  /* 0xfffffffc00f88947 */ /* 0x008fea000383ffff */
[----:B------:R-:W-:Y:S05]  /*3200*/  BRA `(.L_x_80) ;  /* 0xfffffff000547947 */ /* 0x000fea000383ffff */
.L_x_65:
[----:B------:R-:W3:Y:S02]  /*3210*/  SYNCS.PHASECHK.TRANS64.TRYWAIT P0, [UR42+0x30020], R3 ;  /* 0x03002003ff0075a7 */ /* 0x000ee4000800112a */
[----:B---3--:R-:W-:Y:S05]  /*3220*/  @!P0 BRA `(.L_x_65) ;  /* 0xfffffffc00f88947 */ /* 0x008fea000383ffff */
[----:B------:R-:W-:Y:S05]  /*3230*/  BRA `(.L_x_81) ;  /* 0xfffffff4006c7947 */ /* 0x000fea000383ffff */
        .weak           $__internal_0_$__cuda_sm10x_tcgen05_guardrail_trap_col_being_dealloced_not_returned_by_alloc
        .type           $__internal_0_$__cuda_sm10x_tcgen05_guardrail_trap_col_being_dealloced_not_returned_by_alloc,@function
        .size           $__internal_0_$__cuda_sm10x_tcgen05_guardrail_trap_col_being_dealloced_not_returned_by_alloc,($__internal_1_$__cuda_sm10x_tcgen05_guardrail_trap_phase_invalid_during_alloc - $__internal_0_$__cuda_sm10x_tcgen05_guardrail_trap_col_being_dealloced_not_returned_by_alloc)
$__internal_0_$__cuda_sm10x_tcgen05_guardrail_trap_col_being_dealloced_not_returned_by_alloc:
[----:B------:R-:W-:Y:S05]  /*3240*/  BPT.TRAP 0x1 ;  /* 0x000000040000795c */ /* 0x000fea0000300000 */
[----:B------:R-:W-:-:S04]  /*3250*/  IMAD.MOV.U32 R3, RZ, RZ, 0x0 ;  /* 0x00000000ff037424 */ /* 0x000fc800078e00ff */
[----:B------:R-:W-:Y:S05]  /*3260*/  RET.REL.NODEC R2 `(gluon_tcgen05) ;  /* 0xffffffcc02647950 */ /* 0x000fea0003c3ffff */
        .weak           $__internal_1_$__cuda_sm10x_tcgen05_guardrail_trap_phase_invalid_during_alloc
        .type           $__internal_1_$__cuda_sm10x_tcgen05_guardrail_trap_phase_invalid_during_alloc,@function
        .size           $__internal_1_$__cuda_sm10x_tcgen05_guardrail_trap_phase_invalid_during_alloc,($__internal_2_$__cuda_sm10x_tcgen05_guardrail_trap_unallocated_columns_being_dealloced - $__internal_1_$__cuda_sm10x_tcgen05_guardrail_trap_phase_invalid_during_alloc)
$__internal_1_$__cuda_sm10x_tcgen05_guardrail_trap_phase_invalid_during_alloc:
[----:B------:R-:W-:Y:S05]  /*3270*/  BPT.TRAP 0x1 ;  /* 0x000000040000795c */ /* 0x000fea0000300000 */
[----:B------:R-:W-:-:S04]  /*3280*/  IMAD.MOV.U32 R3, RZ, RZ, 0x0 ;  /* 0x00000000ff037424 */ /* 0x000fc800078e00ff */
[----:B------:R-:W-:Y:S05]  /*3290*/  RET.REL.NODEC R2 `(gluon_tcgen05) ;  /* 0xffffffcc02587950 */ /* 0x000fea0003c3ffff */
        .weak           $__internal_2_$__cuda_sm10x_tcgen05_guardrail_trap_unallocated_columns_being_dealloced
        .type           $__internal_2_$__cuda_sm10x_tcgen05_guardrail_trap_unallocated_columns_being_dealloced,@function
        .size           $__internal_2_$__cuda_sm10x_tcgen05_guardrail_trap_unallocated_columns_being_dealloced,(.L_x_85 - $__internal_2_$__cuda_sm10x_tcgen05_guardrail_trap_unallocated_columns_being_dealloced)
$__internal_2_$__cuda_sm10x_tcgen05_guardrail_trap_unallocated_columns_being_dealloced:
[----:B------:R-:W-:Y:S05]  /*32a0*/  BPT.TRAP 0x1 ;  /* 0x000000040000795c */ /* 0x000fea0000300000 */
[----:B------:R-:W-:-:S04]  /*32b0*/  IMAD.MOV.U32 R3, RZ, RZ, 0x0 ;  /* 0x00000000ff037424 */ /* 0x000fc800078e00ff */
[----:B------:R-:W-:Y:S05]  /*32c0*/  RET.REL.NODEC R2 `(gluon_tcgen05) ;  /* 0xffffffcc024c7950 */ /* 0x000fea0003c3ffff */
.L_x_82:
[----:B------:R-:W-:-:S00]  /*32d0*/  BRA `(.L_x_82) ;  /* 0xfffffffc00fc7947 */ /* 0x000fc0000383ffff */
[----:B------:R-:W-:-:S00]  /*32e0*/  NOP ;  /* 0x0000000000007918 */ /* 0x000fc00000000000 */
        /* <DEDUP_REMOVED lines=9> */
.L_x_85:


//--------------------- .nv.shared.gluon_tcgen05  --------------------------
	.section	.nv.shared.gluon_tcgen05,"aw",@nobits
	.sectionflags	@""
	.align	16
	.zero		1024


//--------------------- .nv.shared.reserved.0     --------------------------
	.section	.nv.shared.reserved.0,"aw",@nobits
	.align	8
	.weak		__nv_reservedSMEM_offset_0_alias
	.size		__nv_reservedSMEM_offset_0_alias, 0, 64
	.other		__nv_reservedSMEM_offset_0_alias,@"STO_CUDA_RESERVED_SHARED STV_DEFAULT"
__nv_reservedSMEM_offset_0_alias:
	.zero		0
.nv.shared.reserved.0:
	.zero		64
	.weak		__nv_reservedSMEM_allocation_phase
	.type		__nv_reservedSMEM_allocation_phase,@object
	.size		__nv_reservedSMEM_allocation_phase,(.L_0 - __nv_reservedSMEM_allocation_phase)
__nv_reservedSMEM_allocation_phase:
	.zero		1
.L_0:
	.zero		7
	.weak		__nv_reservedSMEM_devtool_atexit_pc
	.type		__nv_reservedSMEM_devtool_atexit_pc,@object
	.size		__nv_reservedSMEM_devtool_atexit_pc,(__nv_reservedSMEM_allocation_mask - __nv_reservedSMEM_devtool_atexit_pc)
__nv_reservedSMEM_devtool_atexit_pc:
	.zero		8
	.weak		__nv_reservedSMEM_allocation_mask
	.type		__nv_reservedSMEM_allocation_mask,@object
	.size		__nv_reservedSMEM_allocation_mask,(.L_2 - __nv_reservedSMEM_allocation_mask)
__nv_reservedSMEM_allocation_mask:
	.zero		4
.L_2:


//--------------------- .nv.constant0.gluon_tcgen05 --------------------------
	.section	.nv.constant0.gluon_tcgen05,"a",@progbits
	.sectionflags	@""
	.align	4
.nv.constant0.gluon_tcgen05:
	.zero		976


//--------------------- SYMBOLS --------------------------

	.type		.nv.reservedSmem.offset0,@object
	.size		.nv.reservedSmem.offset0,0x4
	.type		.nv.reservedSmem.cap,@object
	.size		.nv.reservedSmem.cap,0x4
